// auto-generated by cutlass_sweep.gemm — config: {"arch": "sm_90", "cluster_m": 1, "cluster_n": 1, "dtype": "int8", "dtype_b": "int8", "layout": "nt", "stages": 3, "tile_k": 64, "tile_m": 64, "tile_n": 256}
#include "cutlass/cutlass.h"
#include "cutlass/gemm/collective/collective_builder.hpp"
#include "cutlass/gemm/device/gemm_universal_adapter.h"
#include "cutlass/gemm/kernel/gemm_universal.hpp"
#include "cutlass/epilogue/collective/collective_builder.hpp"

using ElemA = int8_t;
using ElemB = int8_t;
using ElemCD = int8_t;
using Acc  = int32_t;
using TileShape    = cute::Shape<cute::_64, cute::_256, cute::_64>;
using ClusterShape = cute::Shape<cute::_1, cute::_1, cute::_1>;

using CollectiveEpilogue = typename cutlass::epilogue::collective::CollectiveBuilder<
    cutlass::arch::Sm90, cutlass::arch::OpClassTensorOp,
    TileShape, ClusterShape,
    cutlass::epilogue::collective::EpilogueTileAuto,
    Acc, Acc,
    ElemCD, cutlass::layout::RowMajor, 128 / cutlass::sizeof_bits<ElemCD>::value,
    ElemCD, cutlass::layout::RowMajor, 128 / cutlass::sizeof_bits<ElemCD>::value,
    cutlass::epilogue::collective::EpilogueScheduleAuto
  >::CollectiveOp;

using CollectiveMainloop = typename cutlass::gemm::collective::CollectiveBuilder<
    cutlass::arch::Sm90, cutlass::arch::OpClassTensorOp,
    ElemA, cutlass::layout::RowMajor, 128 / cutlass::sizeof_bits<ElemA>::value,
    ElemB, cutlass::layout::ColumnMajor, 128 / cutlass::sizeof_bits<ElemB>::value,
    Acc,
    TileShape, ClusterShape,
    cutlass::gemm::collective::StageCount<3>,
    cutlass::gemm::collective::KernelScheduleAuto
  >::CollectiveOp;

using GemmKernel = cutlass::gemm::kernel::GemmUniversal<
    cute::Shape<int,int,int,int>,
    CollectiveMainloop,
    CollectiveEpilogue
>;
using Gemm = cutlass::gemm::device::GemmUniversalAdapter<GemmKernel>;

// Force the device kernel symbol into the cubin without needing a host main.
auto* _anchor = &cutlass::device_kernel<GemmKernel>;


// ===== COMPILED SASS (sm_90a) =====

	.target	sm_90a

	.elftype	@"ET_EXEC"


//--------------------- .note.nv.tkinfo           --------------------------
	.section	.note.nv.tkinfo,"",@"SHT_NOTE"
	.sectionflags	@"SHF_NOTE_NV_TKINFO"
	.tkinfo
        /*0018*/ 	.word	0x00000002
        /*0030*/ 	.string	""
        /*0030*/ 	.string	"ptxas"
        /*0030*/ 	.string	"Cuda compilation tools, release 13.0, V13.0.88"
        /*0030*/ 	.string	"Build cuda_13.0.r13.0/compiler.36424714_0"
        /*0030*/ 	.string	"-arch sm_90a -m 64 "



//--------------------- .note.nv.cuinfo           --------------------------
	.section	.note.nv.cuinfo,"",@"SHT_NOTE"
	.sectionflags	@"SHF_NOTE_NV_CUINFO"
        /*0018*/ 	.short	0x0002
        /*001a*/ 	.short	0x005a
        /*001c*/ 	.short	0x0082
	.zero		2


//--------------------- .nv.info                  --------------------------
	.section	.nv.info,"",@"SHT_CUDA_INFO"
	.align	4


	//----- nvinfo : EIATTR_REGCOUNT
	.align		4
        /*0000*/ 	.byte	0x04, 0x2f
        /*0002*/ 	.short	(.L_15 - .L_14)
	.align		4
.L_14:
        /*0004*/ 	.word	index@(_ZN7cutlass13device_kernelINS_4gemm6kernel13GemmUniversalIN4cute5tupleIJiiiiEEENS1_10collective13CollectiveMmaINS1_34MainloopSm90TmaGmmaWarpSpecializedILi3ENS5_IJNS4_1CILi1EEESB_SB_EEENS1_32KernelTmaWarpSpecializedPingpongEEENS5_IJNSA_ILi64EEENSA_ILi256EEESF_EEEaNS5_IJlSB_lEEEaSI_NS4_8TiledMMAINS4_8MMA_AtomIJNS4_4SM904GMMA27MMA_64x256x32_S32S8S8_SS_TNEEEENS4_6LayoutISC_NS5_IJNSA_ILi0EEESQ_SQ_EEEEENS5_IJNS4_10UnderscoreEST_ST_EEEEENS4_13SM90_TMA_LOADENS4_14ComposedLayoutINS4_7SwizzleILi2ELi4ELi3EEENS4_18smem_ptr_flag_bitsILi8EEENSP_INS5_IJNSA_ILi8EEESF_EEENS5_IJSF_SB_EEEEEEEvNS4_8identityESW_S16_vS17_EENS_8epilogue10collective6detail29Sm90TmaWarpSpecializedAdapterINS1A_15DefaultEpilogueIaSI_SI_NS19_6thread17LinearCombinationIaLi1EiiLNS1E_9ScaleType4KindE0ELNS_15FloatRoundStyleE2EaEENS1_15EpilogueDefaultEEEEEvvEEEEvNT_6ParamsE)
        /*0008*/ 	.word	0x000000a8


	//----- nvinfo : EIATTR_FRAME_SIZE
	.align		4
.L_15:
        /*000c*/ 	.byte	0x04, 0x11
        /*000e*/ 	.short	(.L_17 - .L_16)
	.align		4
.L_16:
        /*0010*/ 	.word	index@(_ZN7cutlass13device_kernelINS_4gemm6kernel13GemmUniversalIN4cute5tupleIJiiiiEEENS1_10collective13CollectiveMmaINS1_34MainloopSm90TmaGmmaWarpSpecializedILi3ENS5_IJNS4_1CILi1EEESB_SB_EEENS1_32KernelTmaWarpSpecializedPingpongEEENS5_IJNSA_ILi64EEENSA_ILi256EEESF_EEEaNS5_IJlSB_lEEEaSI_NS4_8TiledMMAINS4_8MMA_AtomIJNS4_4SM904GMMA27MMA_64x256x32_S32S8S8_SS_TNEEEENS4_6LayoutISC_NS5_IJNSA_ILi0EEESQ_SQ_EEEEENS5_IJNS4_10UnderscoreEST_ST_EEEEENS4_13SM90_TMA_LOADENS4_14ComposedLayoutINS4_7SwizzleILi2ELi4ELi3EEENS4_18smem_ptr_flag_bitsILi8EEENSP_INS5_IJNSA_ILi8EEESF_EEENS5_IJSF_SB_EEEEEEEvNS4_8identityESW_S16_vS17_EENS_8epilogue10collective6detail29Sm90TmaWarpSpecializedAdapterINS1A_15DefaultEpilogueIaSI_SI_NS19_6thread17LinearCombinationIaLi1EiiLNS1E_9ScaleType4KindE0ELNS_15FloatRoundStyleE2EaEENS1_15EpilogueDefaultEEEEEvvEEEEvNT_6ParamsE)
        /*0014*/ 	.word	0x00000008


	//----- nvinfo : EIATTR_MIN_STACK_SIZE
	.align		4
.L_17:
        /*0018*/ 	.byte	0x04, 0x12
        /*001a*/ 	.short	(.L_19 - .L_18)
	.align		4
.L_18:
        /*001c*/ 	.word	index@(_ZN7cutlass13device_kernelINS_4gemm6kernel13GemmUniversalIN4cute5tupleIJiiiiEEENS1_10collective13CollectiveMmaINS1_34MainloopSm90TmaGmmaWarpSpecializedILi3ENS5_IJNS4_1CILi1EEESB_SB_EEENS1_32KernelTmaWarpSpecializedPingpongEEENS5_IJNSA_ILi64EEENSA_ILi256EEESF_EEEaNS5_IJlSB_lEEEaSI_NS4_8TiledMMAINS4_8MMA_AtomIJNS4_4SM904GMMA27MMA_64x256x32_S32S8S8_SS_TNEEEENS4_6LayoutISC_NS5_IJNSA_ILi0EEESQ_SQ_EEEEENS5_IJNS4_10UnderscoreEST_ST_EEEEENS4_13SM90_TMA_LOADENS4_14ComposedLayoutINS4_7SwizzleILi2ELi4ELi3EEENS4_18smem_ptr_flag_bitsILi8EEENSP_INS5_IJNSA_ILi8EEESF_EEENS5_IJSF_SB_EEEEEEEvNS4_8identityESW_S16_vS17_EENS_8epilogue10collective6detail29Sm90TmaWarpSpecializedAdapterINS1A_15DefaultEpilogueIaSI_SI_NS19_6thread17LinearCombinationIaLi1EiiLNS1E_9ScaleType4KindE0ELNS_15FloatRoundStyleE2EaEENS1_15EpilogueDefaultEEEEEvvEEEEvNT_6ParamsE)
        /*0020*/ 	.word	0x00000008
.L_19:


//--------------------- .nv.compat                --------------------------
	.section	.nv.compat,"",@"SHT_CUDA_COMPAT_INFO"
	.align	4
        /*0000*/ 	.byte	0x02, 0x09, 0x01, 0x00, 0x02, 0x02, 0x04, 0x00, 0x02, 0x05, 0x05, 0x00, 0x03, 0x07, 0x01, 0x01
        /*0010*/ 	.byte	0x02, 0x03, 0x01, 0x00, 0x02, 0x06, 0x01, 0x00, 0x04, 0x0b, 0x08, 0x00, 0x00, 0x00, 0x00, 0x00
        /*0020*/ 	.byte	0x00, 0x00, 0x00, 0x00


//--------------------- .nv.info._ZN7cutlass13device_kernelINS_4gemm6kernel13GemmUniversalIN4cute5tupleIJiiiiEEENS1_10collective13CollectiveMmaINS1_34MainloopSm90TmaGmmaWarpSpecializedILi3ENS5_IJNS4_1CILi1EEESB_SB_EEENS1_32KernelTmaWarpSpecializedPingpongEEENS5_IJNSA_ILi64EEENSA_ILi256EEESF_EEEaNS5_IJlSB_lEEEaSI_NS4_8TiledMMAINS4_8MMA_AtomIJNS4_4SM904GMMA27MMA_64x256x32_S32S8S8_SS_TNEEEENS4_6LayoutISC_NS5_IJNSA_ILi0EEESQ_SQ_EEEEENS5_IJNS4_10UnderscoreEST_ST_EEEEENS4_13SM90_TMA_LOADENS4_14ComposedLayoutINS4_7SwizzleILi2ELi4ELi3EEENS4_18smem_ptr_flag_bitsILi8EEENSP_INS5_IJNSA_ILi8EEESF_EEENS5_IJSF_SB_EEEEEEEvNS4_8identityESW_S16_vS17_EENS_8epilogue10collective6detail29Sm90TmaWarpSpecializedAdapterINS1A_15DefaultEpilogueIaSI_SI_NS19_6thread17LinearCombinationIaLi1EiiLNS1E_9ScaleType4KindE0ELNS_15FloatRoundStyleE2EaEENS1_15EpilogueDefaultEEEEEvvEEEEvNT_6ParamsE --------------------------
	.section	.nv.info._ZN7cutlass13device_kernelINS_4gemm6kernel13GemmUniversalIN4cute5tupleIJiiiiEEENS1_10collective13CollectiveMmaINS1_34MainloopSm90TmaGmmaWarpSpecializedILi3ENS5_IJNS4_1CILi1EEESB_SB_EEENS1_32KernelTmaWarpSpecializedPingpongEEENS5_IJNSA_ILi64EEENSA_ILi256EEESF_EEEaNS5_IJlSB_lEEEaSI_NS4_8TiledMMAINS4_8MMA_AtomIJNS4_4SM904GMMA27MMA_64x256x32_S32S8S8_SS_TNEEEENS4_6LayoutISC_NS5_IJNSA_ILi0EEESQ_SQ_EEEEENS5_IJNS4_10UnderscoreEST_ST_EEEEENS4_13SM90_TMA_LOADENS4_14ComposedLayoutINS4_7SwizzleILi2ELi4ELi3EEENS4_18smem_ptr_flag_bitsILi8EEENSP_INS5_IJNSA_ILi8EEESF_EEENS5_IJSF_SB_EEEEEEEvNS4_8identityESW_S16_vS17_EENS_8epilogue10collective6detail29Sm90TmaWarpSpecializedAdapterINS1A_15DefaultEpilogueIaSI_SI_NS19_6thread17LinearCombinationIaLi1EiiLNS1E_9ScaleType4KindE0ELNS_15FloatRoundStyleE2EaEENS1_15EpilogueDefaultEEEEEvvEEEEvNT_6ParamsE,"",@"SHT_CUDA_INFO"
	.sectionflags	@""
	.align	4


	//----- nvinfo : EIATTR_CUDA_API_VERSION
	.align		4
        /*0000*/ 	.byte	0x04, 0x37
        /*0002*/ 	.short	(.L_21 - .L_20)
.L_20:
        /*0004*/ 	.word	0x00000082


	//----- nvinfo : EIATTR_KPARAM_INFO
	.align		4
.L_21:
        /*0008*/ 	.byte	0x04, 0x17
        /*000a*/ 	.short	(.L_23 - .L_22)
.L_22:
        /*000c*/ 	.word	0x00000000
        /*0010*/ 	.short	0x0000
        /*0012*/ 	.short	0x0070
        /*0014*/ 	.byte	0x00, 0xf0, 0x01, 0x10


	//----- nvinfo : EIATTR_SPARSE_MMA_MASK
	.align		4
.L_23:
        /*0018*/ 	.byte	0x03, 0x50
        /*001a*/ 	.short	0x0000


	//----- nvinfo : EIATTR_MAXREG_COUNT
	.align		4
        /*001c*/ 	.byte	0x03, 0x1b
        /*001e*/ 	.short	0x00a8


	//----- nvinfo : EIATTR_NUM_BARRIERS
	.align		4
        /*0020*/ 	.byte	0x02, 0x4c
        /*0022*/ 	.byte	0x01
	.zero		1


	//----- nvinfo : EIATTR_EXTERNS
	.align		4
        /*0024*/ 	.byte	0x04, 0x0f
        /*0026*/ 	.short	(.L_25 - .L_24)


	//   ....[0]....
	.align		4
.L_24:
        /*0028*/ 	.word	index@(__assertfail)


	//----- nvinfo : EIATTR_ANNOTATIONS
	.align		4
.L_25:
        /*002c*/ 	.byte	0x04, 0x55
        /*002e*/ 	.short	(.L_27 - .L_26)


	//   ....[0]....
.L_26:
        /*0030*/ 	.word	0x00000001
        /*0034*/ 	.byte	0xb0, 0x0a, 0x00, 0x00, 0x01, 0x00, 0x00, 0x00, 0xd0, 0x80, 0x00, 0x00, 0x01, 0x00, 0x00, 0x00
        /*0044*/ 	.byte	0xe0, 0x8c, 0x00, 0x00


	//----- nvinfo : EIATTR_MERCURY_ISA_VERSION
	.align		4
.L_27:
        /*0048*/ 	.byte	0x03, 0x5f
        /*004a*/ 	.short	0x0101


	//----- nvinfo : EIATTR_INT_WARP_WIDE_INSTR_OFFSETS
	.align		4
        /*004c*/ 	.byte	0x04, 0x31
        /*004e*/ 	.short	(.L_29 - .L_28)


	//   ....[0]....
.L_28:
        /*0050*/ 	.word	0x000003c0


	//   ....[1]....
        /*0054*/ 	.word	0x000003e0


	//   ....[2]....
        /*0058*/ 	.word	0x00000460


	//   ....[3]....
        /*005c*/ 	.word	0x00000470


	//   ....[4]....
        /*0060*/ 	.word	0x00000480


	//   ....[5]....
        /*0064*/ 	.word	0x000004a0


	//   ....[6]....
        /*0068*/ 	.word	0x00000530


	//   ....[7]....
        /*006c*/ 	.word	0x00000550


	//----- nvinfo : EIATTR_COOP_GROUP_MASK_REGIDS
	.align		4
.L_29:
        /*0070*/ 	.byte	0x04, 0x29
        /*0072*/ 	.short	(.L_31 - .L_30)


	//   ....[0]....
.L_30:
        /*0074*/ 	.word	0xffffffff


	//   ....[1]....
        /*0078*/ 	.word	0xffffffff


	//   ....[2]....
        /*007c*/ 	.word	0xffffffff


	//   ....[3]....
        /*0080*/ 	.word	0xffffffff


	//   ....[4]....
        /*0084*/ 	.word	0xffffffff


	//   ....[5]....
        /*0088*/ 	.word	0xffffffff


	//----- nvinfo : EIATTR_COOP_GROUP_INSTR_OFFSETS
	.align		4
.L_31:
        /*008c*/ 	.byte	0x04, 0x28
        /*008e*/ 	.short	(.L_33 - .L_32)


	//   ....[0]....
.L_32:
        /*0090*/ 	.word	0x00000070


	//   ....[1]....
        /*0094*/ 	.word	0x00000080


	//   ....[2]....
        /*0098*/ 	.word	0x00000140


	//   ....[3]....
        /*009c*/ 	.word	0x000002b0


	//   ....[4]....
        /*00a0*/ 	.word	0x000002f0


	//   ....[5]....
        /*00a4*/ 	.word	0x00000340


	//----- nvinfo : EIATTR_REG_RECONFIG
	.align		4
.L_33:
        /*00a8*/ 	.byte	0x01, 0x54
	.zero		2


	//----- nvinfo : EIATTR_SYSCALL_OFFSETS
	.align		4
        /*00ac*/ 	.byte	0x04, 0x46
        /*00ae*/ 	.short	(.L_35 - .L_34)


	//   ....[0]....
.L_34:
        /*00b0*/ 	.word	0x00001550


	//----- nvinfo : EIATTR_MBARRIER_INSTR_OFFSETS
	.align		4
.L_35:
        /*00b4*/ 	.byte	0x04, 0x39
        /*00b6*/ 	.short	(.L_37 - .L_36)


	//   ....[0]....
.L_36:
        /*00b8*/ 	.word	0x00000240
        /*00bc*/ 	.word	0x000000ff
        /*00c0*/ 	.word	0x00000000
        /*00c4*/ 	.short	0x0100
        /*00c6*/ 	.byte	0x08
	.zero		1


	//   ....[1]....
        /*00c8*/ 	.word	0x00000250
        /*00cc*/ 	.word	0x000000ff
        /*00d0*/ 	.word	0x00000018
        /*00d4*/ 	.short	0x0100
        /*00d6*/ 	.byte	0x08
	.zero		1


	//   ....[2]....
        /*00d8*/ 	.word	0x00000260
        /*00dc*/ 	.word	0x000000ff
        /*00e0*/ 	.word	0x00000008
        /*00e4*/ 	.short	0x0100
        /*00e6*/ 	.byte	0x08
	.zero		1


	//   ....[3]....
        /*00e8*/ 	.word	0x00000270
        /*00ec*/ 	.word	0x000000ff
        /*00f0*/ 	.word	0x00000020
        /*00f4*/ 	.short	0x0100
        /*00f6*/ 	.byte	0x08
	.zero		1


	//   ....[4]....
        /*00f8*/ 	.word	0x00000280
        /*00fc*/ 	.word	0x000000ff
        /*0100*/ 	.word	0x00000010
        /*0104*/ 	.short	0x0100
        /*0106*/ 	.byte	0x08
	.zero		1


	//   ....[5]....
        /*0108*/ 	.word	0x00000290
        /*010c*/ 	.word	0x000000ff
        /*0110*/ 	.word	0x00000028
        /*0114*/ 	.short	0x0100
        /*0116*/ 	.byte	0x08
	.zero		1


	//   ....[6]....
        /*0118*/ 	.word	0x00000590
        /*011c*/ 	.word	0x000000ff
        /*0120*/ 	.word	0x00000060
        /*0124*/ 	.short	0x0100
        /*0126*/ 	.byte	0x08
	.zero		1


	//   ....[7]....
        /*0128*/ 	.word	0x00000600
        /*012c*/ 	.word	0x000000ff
        /*0130*/ 	.word	0x00000068
        /*0134*/ 	.short	0x0100
        /*0136*/ 	.byte	0x08
	.zero		1


	//   ....[8]....
        /*0138*/ 	.word	0x00000620
        /*013c*/ 	.word	0x000000ff
        /*0140*/ 	.word	0x00000040
        /*0144*/ 	.short	0x0100
        /*0146*/ 	.byte	0x09
	.zero		1


	//   ....[9]....
        /*0148*/ 	.word	0x00000630
        /*014c*/ 	.word	0x000000ff
        /*0150*/ 	.word	0x00000048
        /*0154*/ 	.short	0x0100
        /*0156*/ 	.byte	0x09
	.zero		1


	//   ....[10]....
        /*0158*/ 	.word	0x00000640
        /*015c*/ 	.word	0x000000ff
        /*0160*/ 	.word	0x00000050
        /*0164*/ 	.short	0x0100
        /*0166*/ 	.byte	0x09
	.zero		1


	//   ....[11]....
        /*0168*/ 	.word	0x00000650
        /*016c*/ 	.word	0x000000ff
        /*0170*/ 	.word	0x00000058
        /*0174*/ 	.short	0x0100
        /*0176*/ 	.byte	0x09
	.zero		1


	//   ....[12]....
        /*0178*/ 	.word	0x00001430
        /*017c*/ 	.word	0x0000009f
        /*0180*/ 	.word	0x00000000
        /*0184*/ 	.short	0x010a
        /*0186*/ 	.byte	0x2a
	.zero		1


	//   ....[13]....
        /*0188*/ 	.word	0x000015e0
        /*018c*/ 	.word	0x00000003
        /*0190*/ 	.word	0x00000000
        /*0194*/ 	.short	0x010a
        /*0196*/ 	.byte	0x3f
	.zero		1


	//   ....[14]....
        /*0198*/ 	.word	0x00001640
        /*019c*/ 	.word	0x00000003
        /*01a0*/ 	.word	0x00000000
        /*01a4*/ 	.short	0x010a
        /*01a6*/ 	.byte	0x3f
	.zero		1


	//   ....[15]....
        /*01a8*/ 	.word	0x000018a0
        /*01ac*/ 	.word	0x000000ff
        /*01b0*/ 	.word	0x00000000
        /*01b4*/ 	.short	0x010a
        /*01b6*/ 	.byte	0x04
	.zero		1


	//   ....[16]....
        /*01b8*/ 	.word	0x000018e0
        /*01bc*/ 	.word	0x000000ff
        /*01c0*/ 	.word	0x00000000
        /*01c4*/ 	.short	0x010a
        /*01c6*/ 	.byte	0x04
	.zero		1


	//   ....[17]....
        /*01c8*/ 	.word	0x00001a40
        /*01cc*/ 	.word	0x000000ff
        /*01d0*/ 	.word	0x00000000
        /*01d4*/ 	.short	0x0101
        /*01d6*/ 	.byte	0x04
	.zero		1


	//   ....[18]....
        /*01d8*/ 	.word	0x00001b30
        /*01dc*/ 	.word	0x0000009e
        /*01e0*/ 	.word	0x00000000
        /*01e4*/ 	.short	0x0101
        /*01e6*/ 	.byte	0x2d
	.zero		1


	//   ....[19]....
        /*01e8*/ 	.word	0x00001c00
        /*01ec*/ 	.word	0x000000ff
        /*01f0*/ 	.word	0x00000000
        /*01f4*/ 	.short	0x0101
        /*01f6*/ 	.byte	0x06
	.zero		1


	//   ....[20]....
        /*01f8*/ 	.word	0x00001cb0
        /*01fc*/ 	.word	0x0000009f
        /*0200*/ 	.word	0x00000010
        /*0204*/ 	.short	0x010a
        /*0206*/ 	.byte	0x2a
	.zero		1


	//   ....[21]....
        /*0208*/ 	.word	0x000080f0
        /*020c*/ 	.word	0x000000a0
        /*0210*/ 	.word	0x00000000
        /*0214*/ 	.short	0x0101
        /*0216*/ 	.byte	0x2d
	.zero		1


	//   ....[22]....
        /*0218*/ 	.word	0x00008a50
        /*021c*/ 	.word	0x0000000a
        /*0220*/ 	.word	0x00000018
        /*0224*/ 	.short	0x010a
        /*0226*/ 	.byte	0x3f
	.zero		1


	//   ....[23]....
        /*0228*/ 	.word	0x00008df0
        /*022c*/ 	.word	0x00000005
        /*0230*/ 	.word	0x00000068
        /*0234*/ 	.short	0x0101
        /*0236*/ 	.byte	0x3f
	.zero		1


	//   ....[24]....
        /*0238*/ 	.word	0x00009570
        /*023c*/ 	.word	0x00000009
        /*0240*/ 	.word	0x00000000
        /*0244*/ 	.short	0x010a
        /*0246*/ 	.byte	0x3f
	.zero		1


	//   ....[25]....
        /*0248*/ 	.word	0x000095f0
        /*024c*/ 	.word	0x00000006
        /*0250*/ 	.word	0x00000000
        /*0254*/ 	.short	0x010a
        /*0256*/ 	.byte	0x3f
	.zero		1


	//   ....[26]....
        /*0258*/ 	.word	0x00009680
        /*025c*/ 	.word	0x00000003
        /*0260*/ 	.word	0x00000000
        /*0264*/ 	.short	0x010a
        /*0266*/ 	.byte	0x3f
	.zero		1


	//   ....[27]....
        /*0268*/ 	.word	0x000096e0
        /*026c*/ 	.word	0x0000009d
        /*0270*/ 	.word	0x00000000
        /*0274*/ 	.short	0x010a
        /*0276*/ 	.byte	0x3f
	.zero		1


	//   ....[28]....
        /*0278*/ 	.word	0x00009730
        /*027c*/ 	.word	0x00000003
        /*0280*/ 	.word	0x00000000
        /*0284*/ 	.short	0x010a
        /*0286*/ 	.byte	0x3f
	.zero		1


	//   ....[29]....
        /*0288*/ 	.word	0x00009790
        /*028c*/ 	.word	0x00000004
        /*0290*/ 	.word	0x00000000
        /*0294*/ 	.short	0x010a
        /*0296*/ 	.byte	0x3f
	.zero		1


	//   ....[30]....
        /*0298*/ 	.word	0x000097e0
        /*029c*/ 	.word	0x0000009d
        /*02a0*/ 	.word	0x00000010
        /*02a4*/ 	.short	0x010a
        /*02a6*/ 	.byte	0x3f
	.zero		1


	//   ....[31]....
        /*02a8*/ 	.word	0x000098b0
        /*02ac*/ 	.word	0x0000000a
        /*02b0*/ 	.word	0x00000018
        /*02b4*/ 	.short	0x010a
        /*02b6*/ 	.byte	0x3f
	.zero		1


	//   ....[32]....
        /*02b8*/ 	.word	0x00009980
        /*02bc*/ 	.word	0x00000009
        /*02c0*/ 	.word	0x00000000
        /*02c4*/ 	.short	0x010a
        /*02c6*/ 	.byte	0x3f
	.zero		1


	//   ....[33]....
        /*02c8*/ 	.word	0x000099d0
        /*02cc*/ 	.word	0x00000006
        /*02d0*/ 	.word	0x00000000
        /*02d4*/ 	.short	0x010a
        /*02d6*/ 	.byte	0x3f
	.zero		1


	//----- nvinfo : EIATTR_NUM_MBARRIERS
	.align		4
.L_37:
        /*02d8*/ 	.byte	0x03, 0x38
        /*02da*/ 	.short	0x000c


	//----- nvinfo : EIATTR_EXIT_INSTR_OFFSETS
	.align		4
        /*02dc*/ 	.byte	0x04, 0x1c
        /*02de*/ 	.short	(.L_39 - .L_38)


	//   ....[0]....
.L_38:
        /*02e0*/ 	.word	0x00001160


	//   ....[1]....
        /*02e4*/ 	.word	0x000011c0


	//   ....[2]....
        /*02e8*/ 	.word	0x00008780


	//   ....[3]....
        /*02ec*/ 	.word	0x000087b0


	//   ....[4]....
        /*02f0*/ 	.word	0x000096d0


	//----- nvinfo : EIATTR_MAX_THREADS
	.align		4
.L_39:
        /*02f4*/ 	.byte	0x04, 0x05
        /*02f6*/ 	.short	(.L_41 - .L_40)
.L_40:
        /*02f8*/ 	.word	0x00000180
        /*02fc*/ 	.word	0x00000001
        /*0300*/ 	.word	0x00000001


	//----- nvinfo : EIATTR_CRS_STACK_SIZE
	.align		4
.L_41:
        /*0304*/ 	.byte	0x04, 0x1e
        /*0306*/ 	.short	(.L_43 - .L_42)
.L_42:
        /*0308*/ 	.word	0x00000000


	//----- nvinfo : EIATTR_CBANK_PARAM_SIZE
	.align		4
.L_43:
        /*030c*/ 	.byte	0x03, 0x19
        /*030e*/ 	.short	0x0470


	//----- nvinfo : EIATTR_PARAM_CBANK
	.align		4
        /*0310*/ 	.byte	0x04, 0x0a
        /*0312*/ 	.short	(.L_45 - .L_44)
	.align		4
.L_44:
        /*0314*/ 	.word	index@(.nv.constant0._ZN7cutlass13device_kernelINS_4gemm6kernel13GemmUniversalIN4cute5tupleIJiiiiEEENS1_10collective13CollectiveMmaINS1_34MainloopSm90TmaGmmaWarpSpecializedILi3ENS5_IJNS4_1CILi1EEESB_SB_EEENS1_32KernelTmaWarpSpecializedPingpongEEENS5_IJNSA_ILi64EEENSA_ILi256EEESF_EEEaNS5_IJlSB_lEEEaSI_NS4_8TiledMMAINS4_8MMA_AtomIJNS4_4SM904GMMA27MMA_64x256x32_S32S8S8_SS_TNEEEENS4_6LayoutISC_NS5_IJNSA_ILi0EEESQ_SQ_EEEEENS5_IJNS4_10UnderscoreEST_ST_EEEEENS4_13SM90_TMA_LOADENS4_14ComposedLayoutINS4_7SwizzleILi2ELi4ELi3EEENS4_18smem_ptr_flag_bitsILi8EEENSP_INS5_IJNSA_ILi8EEESF_EEENS5_IJSF_SB_EEEEEEEvNS4_8identityESW_S16_vS17_EENS_8epilogue10collective6detail29Sm90TmaWarpSpecializedAdapterINS1A_15DefaultEpilogueIaSI_SI_NS19_6thread17LinearCombinationIaLi1EiiLNS1E_9ScaleType4KindE0ELNS_15FloatRoundStyleE2EaEENS1_15EpilogueDefaultEEEEEvvEEEEvNT_6ParamsE)
        /*0318*/ 	.short	0x0210
        /*031a*/ 	.short	0x0470


	//----- nvinfo : EIATTR_SW_WAR
	.align		4
.L_45:
        /*031c*/ 	.byte	0x04, 0x36
        /*031e*/ 	.short	(.L_47 - .L_46)
.L_46:
        /*0320*/ 	.word	0x00000008
.L_47:


//--------------------- .nv.callgraph             --------------------------
	.section	.nv.callgraph,"",@"SHT_CUDA_CALLGRAPH"
	.align	4
	.sectionentsize	8
	.align		4
        /*0000*/ 	.word	0x00000000
	.align		4
        /*0004*/ 	.word	0xffffffff
	.align		4
        /*0008*/ 	.word	index@(_ZN7cutlass13device_kernelINS_4gemm6kernel13GemmUniversalIN4cute5tupleIJiiiiEEENS1_10collective13CollectiveMmaINS1_34MainloopSm90TmaGmmaWarpSpecializedILi3ENS5_IJNS4_1CILi1EEESB_SB_EEENS1_32KernelTmaWarpSpecializedPingpongEEENS5_IJNSA_ILi64EEENSA_ILi256EEESF_EEEaNS5_IJlSB_lEEEaSI_NS4_8TiledMMAINS4_8MMA_AtomIJNS4_4SM904GMMA27MMA_64x256x32_S32S8S8_SS_TNEEEENS4_6LayoutISC_NS5_IJNSA_ILi0EEESQ_SQ_EEEEENS5_IJNS4_10UnderscoreEST_ST_EEEEENS4_13SM90_TMA_LOADENS4_14ComposedLayoutINS4_7SwizzleILi2ELi4ELi3EEENS4_18smem_ptr_flag_bitsILi8EEENSP_INS5_IJNSA_ILi8EEESF_EEENS5_IJSF_SB_EEEEEEEvNS4_8identityESW_S16_vS17_EENS_8epilogue10collective6detail29Sm90TmaWarpSpecializedAdapterINS1A_15DefaultEpilogueIaSI_SI_NS19_6thread17LinearCombinationIaLi1EiiLNS1E_9ScaleType4KindE0ELNS_15FloatRoundStyleE2EaEENS1_15EpilogueDefaultEEEEEvvEEEEvNT_6ParamsE)
	.align		4
        /*000c*/ 	.word	index@(__assertfail)
	.align		4
        /*0010*/ 	.word	0x00000000
	.align		4
        /*0014*/ 	.word	0xfffffffe
	.align		4
        /*0018*/ 	.word	0x00000000
	.align		4
        /*001c*/ 	.word	0xfffffffd
	.align		4
        /*0020*/ 	.word	0x00000000
	.align		4
        /*0024*/ 	.word	0xfffffffc


//--------------------- .nv.constant4             --------------------------
	.section	.nv.constant4,"a",@progbits
	.align	8
	.align		8
.nv.constant4:
        /*0000*/ 	.dword	__assertfail
	.align		8
        /*0008*/ 	.dword	__unnamed_1
	.align		8
        /*0010*/ 	.dword	_ZN40_INTERNAL_e9652750_4_k_cu_bc1c0eeb_246484cuda3std3__45__cpo5beginE
	.align		8
        /*0018*/ 	.dword	_ZN40_INTERNAL_e9652750_4_k_cu_bc1c0eeb_246484cuda3std3__45__cpo3endE
	.align		8
        /*0020*/ 	.dword	_ZN40_INTERNAL_e9652750_4_k_cu_bc1c0eeb_246484cuda3std3__45__cpo6cbeginE
	.align		8
        /*0028*/ 	.dword	_ZN40_INTERNAL_e9652750_4_k_cu_bc1c0eeb_246484cuda3std3__45__cpo4cendE
	.align		8
        /*0030*/ 	.dword	_ZN40_INTERNAL_e9652750_4_k_cu_bc1c0eeb_246484cuda3std3__442_GLOBAL__N__e9652750_4_k_cu_bc1c0eeb_246486ignoreE
	.align		8
        /*0038*/ 	.dword	_ZN40_INTERNAL_e9652750_4_k_cu_bc1c0eeb_246484cuda3std3__419piecewise_constructE
	.align		8
        /*0040*/ 	.dword	_ZN40_INTERNAL_e9652750_4_k_cu_bc1c0eeb_246484cuda3std3__48in_placeE
	.align		8
        /*0048*/ 	.dword	_ZN40_INTERNAL_e9652750_4_k_cu_bc1c0eeb_246484cuda3std6ranges3__45__cpo4swapE
	.align		8
        /*0050*/ 	.dword	_ZN40_INTERNAL_e9652750_4_k_cu_bc1c0eeb_246484cuda3std6ranges3__45__cpo9iter_moveE
	.align		8
        /*0058*/ 	.dword	_ZN40_INTERNAL_e9652750_4_k_cu_bc1c0eeb_246484cute7productE
	.align		8
        /*0060*/ 	.dword	_ZN40_INTERNAL_e9652750_4_k_cu_bc1c0eeb_246484cute1_E
	.align		8
        /*0068*/ 	.dword	$str$22
	.align		8
        /*0070*/ 	.dword	$str$23


//--------------------- .text._ZN7cutlass13device_kernelINS_4gemm6kernel13GemmUniversalIN4cute5tupleIJiiiiEEENS1_10collective13CollectiveMmaINS1_34MainloopSm90TmaGmmaWarpSpecializedILi3ENS5_IJNS4_1CILi1EEESB_SB_EEENS1_32KernelTmaWarpSpecializedPingpongEEENS5_IJNSA_ILi64EEENSA_ILi256EEESF_EEEaNS5_IJlSB_lEEEaSI_NS4_8TiledMMAINS4_8MMA_AtomIJNS4_4SM904GMMA27MMA_64x256x32_S32S8S8_SS_TNEEEENS4_6LayoutISC_NS5_IJNSA_ILi0EEESQ_SQ_EEEEENS5_IJNS4_10UnderscoreEST_ST_EEEEENS4_13SM90_TMA_LOADENS4_14ComposedLayoutINS4_7SwizzleILi2ELi4ELi3EEENS4_18smem_ptr_flag_bitsILi8EEENSP_INS5_IJNSA_ILi8EEESF_EEENS5_IJSF_SB_EEEEEEEvNS4_8identityESW_S16_vS17_EENS_8epilogue10collective6detail29Sm90TmaWarpSpecializedAdapterINS1A_15DefaultEpilogueIaSI_SI_NS19_6thread17LinearCombinationIaLi1EiiLNS1E_9ScaleType4KindE0ELNS_15FloatRoundStyleE2EaEENS1_15EpilogueDefaultEEEEEvvEEEEvNT_6ParamsE --------------------------
	.section	.text._ZN7cutlass13device_kernelINS_4gemm6kernel13GemmUniversalIN4cute5tupleIJiiiiEEENS1_10collective13CollectiveMmaINS1_34MainloopSm90TmaGmmaWarpSpecializedILi3ENS5_IJNS4_1CILi1EEESB_SB_EEENS1_32KernelTmaWarpSpecializedPingpongEEENS5_IJNSA_ILi64EEENSA_ILi256EEESF_EEEaNS5_IJlSB_lEEEaSI_NS4_8TiledMMAINS4_8MMA_AtomIJNS4_4SM904GMMA27MMA_64x256x32_S32S8S8_SS_TNEEEENS4_6LayoutISC_NS5_IJNSA_ILi0EEESQ_SQ_EEEEENS5_IJNS4_10UnderscoreEST_ST_EEEEENS4_13SM90_TMA_LOADENS4_14ComposedLayoutINS4_7SwizzleILi2ELi4ELi3EEENS4_18smem_ptr_flag_bitsILi8EEENSP_INS5_IJNSA_ILi8EEESF_EEENS5_IJSF_SB_EEEEEEEvNS4_8identityESW_S16_vS17_EENS_8epilogue10collective6detail29Sm90TmaWarpSpecializedAdapterINS1A_15DefaultEpilogueIaSI_SI_NS19_6thread17LinearCombinationIaLi1EiiLNS1E_9ScaleType4KindE0ELNS_15FloatRoundStyleE2EaEENS1_15EpilogueDefaultEEEEEvvEEEEvNT_6ParamsE,"ax",@progbits
	.align	128
.text._ZN7cutlass13device_kernelINS_4gemm6kernel13GemmUniversalIN4cute5tupleIJiiiiEEENS1_10collective13CollectiveMmaINS1_34MainloopSm90TmaGmmaWarpSpecializedILi3ENS5_IJNS4_1CILi1EEESB_SB_EEENS1_32KernelTmaWarpSpecializedPingpongEEENS5_IJNSA_ILi64EEENSA_ILi256EEESF_EEEaNS5_IJlSB_lEEEaSI_NS4_8TiledMMAINS4_8MMA_AtomIJNS4_4SM904GMMA27MMA_64x256x32_S32S8S8_SS_TNEEEENS4_6LayoutISC_NS5_IJNSA_ILi0EEESQ_SQ_EEEEENS5_IJNS4_10UnderscoreEST_ST_EEEEENS4_13SM90_TMA_LOADENS4_14ComposedLayoutINS4_7SwizzleILi2ELi4ELi3EEENS4_18smem_ptr_flag_bitsILi8EEENSP_INS5_IJNSA_ILi8EEESF_EEENS5_IJSF_SB_EEEEEEEvNS4_8identityESW_S16_vS17_EENS_8epilogue10collective6detail29Sm90TmaWarpSpecializedAdapterINS1A_15DefaultEpilogueIaSI_SI_NS19_6thread17LinearCombinationIaLi1EiiLNS1E_9ScaleType4KindE0ELNS_15FloatRoundStyleE2EaEENS1_15EpilogueDefaultEEEEEvvEEEEvNT_6ParamsE:
        .type           _ZN7cutlass13device_kernelINS_4gemm6kernel13GemmUniversalIN4cute5tupleIJiiiiEEENS1_10collective13CollectiveMmaINS1_34MainloopSm90TmaGmmaWarpSpecializedILi3ENS5_IJNS4_1CILi1EEESB_SB_EEENS1_32KernelTmaWarpSpecializedPingpongEEENS5_IJNSA_ILi64EEENSA_ILi256EEESF_EEEaNS5_IJlSB_lEEEaSI_NS4_8TiledMMAINS4_8MMA_AtomIJNS4_4SM904GMMA27MMA_64x256x32_S32S8S8_SS_TNEEEENS4_6LayoutISC_NS5_IJNSA_ILi0EEESQ_SQ_EEEEENS5_IJNS4_10UnderscoreEST_ST_EEEEENS4_13SM90_TMA_LOADENS4_14ComposedLayoutINS4_7SwizzleILi2ELi4ELi3EEENS4_18smem_ptr_flag_bitsILi8EEENSP_INS5_IJNSA_ILi8EEESF_EEENS5_IJSF_SB_EEEEEEEvNS4_8identityESW_S16_vS17_EENS_8epilogue10collective6detail29Sm90TmaWarpSpecializedAdapterINS1A_15DefaultEpilogueIaSI_SI_NS19_6thread17LinearCombinationIaLi1EiiLNS1E_9ScaleType4KindE0ELNS_15FloatRoundStyleE2EaEENS1_15EpilogueDefaultEEEEEvvEEEEvNT_6ParamsE,@function
        .size           _ZN7cutlass13device_kernelINS_4gemm6kernel13GemmUniversalIN4cute5tupleIJiiiiEEENS1_10collective13CollectiveMmaINS1_34MainloopSm90TmaGmmaWarpSpecializedILi3ENS5_IJNS4_1CILi1EEESB_SB_EEENS1_32KernelTmaWarpSpecializedPingpongEEENS5_IJNSA_ILi64EEENSA_ILi256EEESF_EEEaNS5_IJlSB_lEEEaSI_NS4_8TiledMMAINS4_8MMA_AtomIJNS4_4SM904GMMA27MMA_64x256x32_S32S8S8_SS_TNEEEENS4_6LayoutISC_NS5_IJNSA_ILi0EEESQ_SQ_EEEEENS5_IJNS4_10UnderscoreEST_ST_EEEEENS4_13SM90_TMA_LOADENS4_14ComposedLayoutINS4_7SwizzleILi2ELi4ELi3EEENS4_18smem_ptr_flag_bitsILi8EEENSP_INS5_IJNSA_ILi8EEESF_EEENS5_IJSF_SB_EEEEEEEvNS4_8identityESW_S16_vS17_EENS_8epilogue10collective6detail29Sm90TmaWarpSpecializedAdapterINS1A_15DefaultEpilogueIaSI_SI_NS19_6thread17LinearCombinationIaLi1EiiLNS1E_9ScaleType4KindE0ELNS_15FloatRoundStyleE2EaEENS1_15EpilogueDefaultEEEEEvvEEEEvNT_6ParamsE,(.L_x_327 - _ZN7cutlass13device_kernelINS_4gemm6kernel13GemmUniversalIN4cute5tupleIJiiiiEEENS1_10collective13CollectiveMmaINS1_34MainloopSm90TmaGmmaWarpSpecializedILi3ENS5_IJNS4_1CILi1EEESB_SB_EEENS1_32KernelTmaWarpSpecializedPingpongEEENS5_IJNSA_ILi64EEENSA_ILi256EEESF_EEEaNS5_IJlSB_lEEEaSI_NS4_8TiledMMAINS4_8MMA_AtomIJNS4_4SM904GMMA27MMA_64x256x32_S32S8S8_SS_TNEEEENS4_6LayoutISC_NS5_IJNSA_ILi0EEESQ_SQ_EEEEENS5_IJNS4_10UnderscoreEST_ST_EEEEENS4_13SM90_TMA_LOADENS4_14ComposedLayoutINS4_7SwizzleILi2ELi4ELi3EEENS4_18smem_ptr_flag_bitsILi8EEENSP_INS5_IJNSA_ILi8EEESF_EEENS5_IJSF_SB_EEEEEEEvNS4_8identityESW_S16_vS17_EENS_8epilogue10collective6detail29Sm90TmaWarpSpecializedAdapterINS1A_15DefaultEpilogueIaSI_SI_NS19_6thread17LinearCombinationIaLi1EiiLNS1E_9ScaleType4KindE0ELNS_15FloatRoundStyleE2EaEENS1_15EpilogueDefaultEEEEEvvEEEEvNT_6ParamsE)
        .other          _ZN7cutlass13device_kernelINS_4gemm6kernel13GemmUniversalIN4cute5tupleIJiiiiEEENS1_10collective13CollectiveMmaINS1_34MainloopSm90TmaGmmaWarpSpecializedILi3ENS5_IJNS4_1CILi1EEESB_SB_EEENS1_32KernelTmaWarpSpecializedPingpongEEENS5_IJNSA_ILi64EEENSA_ILi256EEESF_EEEaNS5_IJlSB_lEEEaSI_NS4_8TiledMMAINS4_8MMA_AtomIJNS4_4SM904GMMA27MMA_64x256x32_S32S8S8_SS_TNEEEENS4_6LayoutISC_NS5_IJNSA_ILi0EEESQ_SQ_EEEEENS5_IJNS4_10UnderscoreEST_ST_EEEEENS4_13SM90_TMA_LOADENS4_14ComposedLayoutINS4_7SwizzleILi2ELi4ELi3EEENS4_18smem_ptr_flag_bitsILi8EEENSP_INS5_IJNSA_ILi8EEESF_EEENS5_IJSF_SB_EEEEEEEvNS4_8identityESW_S16_vS17_EENS_8epilogue10collective6detail29Sm90TmaWarpSpecializedAdapterINS1A_15DefaultEpilogueIaSI_SI_NS19_6thread17LinearCombinationIaLi1EiiLNS1E_9ScaleType4KindE0ELNS_15FloatRoundStyleE2EaEENS1_15EpilogueDefaultEEEEEvvEEEEvNT_6ParamsE,@"STO_CUDA_ENTRY STV_DEFAULT"
_ZN7cutlass13device_kernelINS_4gemm6kernel13GemmUniversalIN4cute5tupleIJiiiiEEENS1_10collective13CollectiveMmaINS1_34MainloopSm90TmaGmmaWarpSpecializedILi3ENS5_IJNS4_1CILi1EEESB_SB_EEENS1_32KernelTmaWarpSpecializedPingpongEEENS5_IJNSA_ILi64EEENSA_ILi256EEESF_EEEaNS5_IJlSB_lEEEaSI_NS4_8TiledMMAINS4_8MMA_AtomIJNS4_4SM904GMMA27MMA_64x256x32_S32S8S8_SS_TNEEEENS4_6LayoutISC_NS5_IJNSA_ILi0EEESQ_SQ_EEEEENS5_IJNS4_10UnderscoreEST_ST_EEEEENS4_13SM90_TMA_LOADENS4_14ComposedLayoutINS4_7SwizzleILi2ELi4ELi3EEENS4_18smem_ptr_flag_bitsILi8EEENSP_INS5_IJNSA_ILi8EEESF_EEENS5_IJSF_SB_EEEEEEEvNS4_8identityESW_S16_vS17_EENS_8epilogue10collective6detail29Sm90TmaWarpSpecializedAdapterINS1A_15DefaultEpilogueIaSI_SI_NS19_6thread17LinearCombinationIaLi1EiiLNS1E_9ScaleType4KindE0ELNS_15FloatRoundStyleE2EaEENS1_15EpilogueDefaultEEEEEvvEEEEvNT_6ParamsE:
[----:B------:R-:W0:Y:S02]  /*0000*/  LDC R1, c[0x0][0x28] ;  /* 0x00000a00ff017b82 */ /* 0x000e240000000800 */
[----:B0-----:R-:W-:Y:S01]  /*0010*/  VIADD R1, R1, 0xfffffff8 ;  /* 0xfffffff801017836 */ /* 0x001fe20000000000 */
[----:B------:R-:W0:Y:S01]  /*0020*/  S2R R4, SR_TID.X ;  /* 0x0000000000047919 */ /* 0x000e220000002100 */
[----:B------:R-:W-:Y:S01]  /*0030*/  ELECT P0, URZ, PT ;  /* 0x00000000003f782f */ /* 0x000fe20003800000 */
[----:B------:R-:W-:Y:S01]  /*0040*/  BSSY B0, `(.L_x_0) ;  /* 0x000000f000007945 */ /* 0x000fe20003800000 */
[--C-:B0-----:R-:W-:Y:S02]  /*0050*/  SHF.R.U32.HI R0, RZ, 0x5, R4.reuse ;  /* 0x00000005ff007819 */ /* 0x101fe40000011604 */
[----:B------:R-:W-:-:S03]  /*0060*/  SHF.R.U32.HI R5, RZ, 0x7, R4 ;  /* 0x00000007ff057819 */ /* 0x000fc60000011604 */
[----:B------:R-:W0:Y:S04]  /*0070*/  SHFL.IDX PT, R2, R0, RZ, 0x1f ;  /* 0x00001fff00027589 */ /* 0x000e2800000e0000 */
[----:B------:R1:W2:Y:S01]  /*0080*/  SHFL.IDX PT, R8, R5, RZ, 0x1f ;  /* 0x00001fff05087589 */ /* 0x0002a200000e0000 */
[----:B0-----:R-:W-:-:S13]  /*0090*/  ISETP.NE.OR P0, PT, R2, RZ, !P0 ;  /* 0x000000ff0200720c */ /* 0x001fda0004705670 */
[----:B-12---:R-:W-:Y:S05]  /*00a0*/  @P0 BRA `(.L_x_1) ;  /* 0x0000000000200947 */ /* 0x006fea0003800000 */
[----:B------:R-:W-:Y:S02]  /*00b0*/  ULDC.64 UR4, c[0x0][0x198] ;  /* 0x0000660000047ab9 */ /* 0x000fe40000000a00 */
[----:B------:R-:W-:Y:S02]  /*00c0*/  UIADD3 UR6, UP0, UR4, 0xf0, URZ ;  /* 0x000000f004067890 */ /* 0x000fe4000ff1e03f */
[----:B------:R-:W-:Y:S02]  /*00d0*/  UIADD3 UR4, UP1, UR4, 0x1f0, URZ ;  /* 0x000001f004047890 */ /* 0x000fe4000ff3e03f */
[----:B------:R-:W-:Y:S02]  /*00e0*/  UIADD3.X UR7, URZ, UR5, URZ, UP0, !UPT ;  /* 0x000000053f077290 */ /* 0x000fe400087fe43f */
[----:B------:R-:W-:-:S07]  /*00f0*/  UIADD3.X UR5, URZ, UR5, URZ, UP1, !UPT ;  /* 0x000000053f057290 */ /* 0x000fce0008ffe43f */
[----:B------:R0:W-:Y:S02]  /*0100*/  UTMACCTL.PF [UR6] ;  /* 0x00000000060079b9 */ /* 0x0001e40008040000 */
[----:B------:R0:W-:Y:S02]  /*0110*/  UTMACCTL.PF [UR4] ;  /* 0x00000000040079b9 */ /* 0x0001e40008040000 */
[----:B0-----:R-:W-:Y:S01]  /*0120*/  NOP ;  /* 0x0000000000007918 */ /* 0x001fe20000000000 */
.L_x_1:
[----:B------:R-:W-:Y:S05]  /*0130*/  BSYNC B0 ;  /* 0x0000000000007941 */ /* 0x000fea0003800000 */
.L_x_0:
[----:B------:R-:W0:Y:S02]  /*0140*/  SHFL.IDX PT, R3, R0, RZ, 0x1f ;  /* 0x00001fff00037589 */ /* 0x000e2400000e0000 */
[----:B0-----:R-:W-:-:S13]  /*0150*/  ISETP.NE.AND P0, PT, R3, RZ, PT ;  /* 0x000000ff0300720c */ /* 0x001fda0003f05270 */
[----:B------:R-:W-:Y:S05]  /*0160*/  @P0 BRA `(.L_x_2) ;  /* 0x0000000000500947 */ /* 0x000fea0003800000 */
[----:B------:R-:W0:Y:S01]  /*0170*/  S2UR UR8, SR_CgaCtaId ;  /* 0x00000000000879c3 */ /* 0x000e220000008800 */
[----:B------:R-:W-:Y:S01]  /*0180*/  UMOV UR4, 0x400 ;  /* 0x0000040000047882 */ /* 0x000fe20000000000 */
[----:B------:R-:W-:Y:S01]  /*0190*/  UMOV UR5, 0x1 ;  /* 0x0000000100057882 */ /* 0x000fe20000000000 */
[----:B------:R-:W-:Y:S01]  /*01a0*/  UMOV UR6, 0x80 ;  /* 0x0000008000067882 */ /* 0x000fe20000000000 */
[----:B------:R-:W-:Y:S01]  /*01b0*/  ELECT P0, URZ, PT ;  /* 0x00000000003f782f */ /* 0x000fe20003800000 */
[----:B------:R-:W-:-:S04]  /*01c0*/  UIADD3 UR6, -UR6, 0x100000, URZ ;  /* 0x0010000006067890 */ /* 0x000fc8000fffe13f */
[----:B------:R-:W-:Y:S02]  /*01d0*/  USHF.L.U32 UR7, UR6, 0xb, URZ ;  /* 0x0000000b06077899 */ /* 0x000fe4000800063f */
[----:B------:R-:W-:Y:S02]  /*01e0*/  USHF.L.U32 UR6, UR6, 0x1, URZ ;  /* 0x0000000106067899 */ /* 0x000fe4000800063f */
[----:B0-----:R-:W-:Y:S02]  /*01f0*/  ULEA UR8, UR8, UR4, 0x18 ;  /* 0x0000000408087291 */ /* 0x001fe4000f8ec03f */
[----:B------:R-:W-:-:S04]  /*0200*/  UIADD3 UR4, -UR5, 0x100000, URZ ;  /* 0x0010000005047890 */ /* 0x000fc8000fffe13f */
[----:B------:R-:W-:Y:S02]  /*0210*/  USHF.L.U32 UR5, UR4, 0xb, URZ ;  /* 0x0000000b04057899 */ /* 0x000fe4000800063f */
[----:B------:R-:W-:Y:S01]  /*0220*/  USHF.L.U32 UR4, UR4, 0x1, URZ ;  /* 0x0000000104047899 */ /* 0x000fe2000800063f */
[----:B------:R-:W0:Y:S11]  /*0230*/  FENCE.VIEW.ASYNC.S ;  /* 0x00000000000073c6 */ /* 0x000e360000000000 */
[----:B0-----:R0:W1:Y:S01]  /*0240*/  SYNCS.EXCH.64 URZ, [UR8], UR4 ;  /* 0x00000004083f75b2 */ /* 0x0010620008000100 */
[----:B------:R0:W2:Y:S01]  /*0250*/  SYNCS.EXCH.64 URZ, [UR8+0x18], UR6 ;  /* 0x00001806083f75b2 */ /* 0x0000a20008000100 */
[----:B------:R0:W3:Y:S01]  /*0260*/  SYNCS.EXCH.64 URZ, [UR8+0x8], UR4 ;  /* 0x00000804083f75b2 */ /* 0x0000e20008000100 */
[----:B------:R0:W4:Y:S01]  /*0270*/  SYNCS.EXCH.64 URZ, [UR8+0x20], UR6 ;  /* 0x00002006083f75b2 */ /* 0x0001220008000100 */
[----:B------:R0:W0:Y:S01]  /*0280*/  SYNCS.EXCH.64 URZ, [UR8+0x10], UR4 ;  /* 0x00001004083f75b2 */ /* 0x0000220008000100 */
[----:B------:R0:W0:Y:S01]  /*0290*/  SYNCS.EXCH.64 URZ, [UR8+0x28], UR6 ;  /* 0x00002806083f75b2 */ /* 0x0000220008000100 */
[----:B------:R-:W-:Y:S01]  /*02a0*/  NOP ;  /* 0x0000000000007918 */ /* 0x000fe20000000000 */
.L_x_2:
[----:B------:R-:W5:Y:S01]  /*02b0*/  SHFL.IDX PT, R6, R0, RZ, 0x1f ;  /* 0x00001fff00067589 */ /* 0x000f6200000e0000 */
[----:B------:R-:W-:Y:S01]  /*02c0*/  ELECT P0, URZ, PT ;  /* 0x00000000003f782f */ /* 0x000fe20003800000 */
[----:B------:R-:W-:Y:S01]  /*02d0*/  NOP ;  /* 0x0000000000007918 */ /* 0x000fe20000000000 */
[----:B------:R-:W-:Y:S01]  /*02e0*/  ELECT P1, URZ, PT ;  /* 0x00000000003f782f */ /* 0x000fe20003820000 */
[----:B------:R-:W1:Y:S01]  /*02f0*/  SHFL.IDX PT, R3, R0, RZ, 0x1f ;  /* 0x00001fff00037589 */ /* 0x000e6200000e0000 */
[----:B0-----:R-:W-:Y:S01]  /*0300*/  UMOV UR4, 0x20 ;  /* 0x0000002000047882 */ /* 0x001fe20000000000 */
[----:B------:R-:W-:Y:S01]  /*0310*/  UMOV UR11, 0x80 ;  /* 0x00000080000b7882 */ /* 0x000fe20000000000 */
[----:B------:R-:W-:Y:S01]  /*0320*/  NOP ;  /* 0x0000000000007918 */ /* 0x000fe20000000000 */
[C---:B------:R-:W-:Y:S01]  /*0330*/  VIADD R33, R8.reuse, 0xffffffff ;  /* 0xffffffff08217836 */ /* 0x040fe20000000000 */
[----:B------:R-:W0:Y:S01]  /*0340*/  SHFL.IDX PT, R5, R5, RZ, 0x1f ;  /* 0x00001fff05057589 */ /* 0x000e2200000e0000 */
[----:B------:R-:W-:Y:S01]  /*0350*/  ULDC.64 UR36, c[0x0][0x208] ;  /* 0x0000820000247ab9 */ /* 0x000fe20000000a00 */
[----:B------:R-:W-:-:S02]  /*0360*/  ISETP.NE.AND P2, PT, R8, RZ, PT ;  /* 0x000000ff0800720c */ /* 0x000fc40003f45270 */
[----:B------:R-:W-:Y:S02]  /*0370*/  ISETP.GE.U32.AND P3, PT, R33, 0x2, PT ;  /* 0x000000022100780c */ /* 0x000fe40003f66070 */
[----:B-----5:R-:W-:Y:S02]  /*0380*/  ISETP.NE.OR P0, PT, R6, RZ, !P0 ;  /* 0x000000ff0600720c */ /* 0x020fe40004705670 */
[----:B-1----:R-:W-:Y:S02]  /*0390*/  ISETP.NE.OR P1, PT, R3, RZ, !P1 ;  /* 0x000000ff0300720c */ /* 0x002fe40004f25670 */
[----:B------:R-:W-:-:S04]  /*03a0*/  SHF.R.S32.HI R3, RZ, 0x1f, R2 ;  /* 0x0000001fff037819 */ /* 0x000fc80000011402 */
[----:B------:R-:W-:-:S05]  /*03b0*/  LEA.HI R3, R3, R2, RZ, 0x2 ;  /* 0x0000000203037211 */ /* 0x000fca00078f10ff */
[----:B------:R-:W-:Y:S01]  /*03c0*/  VOTEU.ALL UP0, P0 ;  /* 0x00000000003f7886 */ /* 0x000fe20000000000 */
[----:B------:R-:W-:Y:S01]  /*03d0*/  LOP3.LUT R3, R3, 0xfffffffc, RZ, 0xc0, !PT ;  /* 0xfffffffc03037812 */ /* 0x000fe200078ec0ff */
[----:B------:R-:W-:-:S03]  /*03e0*/  VOTEU.ALL UP1, P1 ;  /* 0x00000000003f7886 */ /* 0x000fc60000820000 */
[----:B------:R-:W1:Y:S01]  /*03f0*/  @!UP0 S2UR UR7, SR_CgaCtaId ;  /* 0x00000000000789c3 */ /* 0x000e620000008800 */
[----:B------:R-:W-:Y:S01]  /*0400*/  @!UP0 UMOV UR6, 0x400 ;  /* 0x0000040000068882 */ /* 0x000fe20000000000 */
[----:B------:R-:W-:-:S04]  /*0410*/  @!UP0 UIADD3 UR4, -UR4, 0x100000, URZ ;  /* 0x0010000004048890 */ /* 0x000fc8000fffe13f */
[----:B------:R-:W-:Y:S02]  /*0420*/  @!UP0 USHF.L.U32 UR5, UR4, 0xb, URZ ;  /* 0x0000000b04058899 */ /* 0x000fe4000800063f */
[----:B------:R-:W-:Y:S01]  /*0430*/  @!UP0 USHF.L.U32 UR4, UR4, 0x1, URZ ;  /* 0x0000000104048899 */ /* 0x000fe2000800063f */
[----:B------:R-:W-:Y:S01]  /*0440*/  IMAD.IADD R0, R2, 0x1, -R3 ;  /* 0x0000000102007824 */ /* 0x000fe200078e0a03 */
[----:B------:R-:W-:Y:S01]  /*0450*/  @!UP1 UMOV UR9, 0x400 ;  /* 0x0000040000099882 */ /* 0x000fe20000000000 */
[----:B------:R-:W-:Y:S01]  /*0460*/  VOTEU.ALL UP2, P1 ;  /* 0x00000000003f7886 */ /* 0x000fe20000840000 */
[----:B------:R-:W-:Y:S01]  /*0470*/  VOTEU.ALL UP3, P1 ;  /* 0x00000000003f7886 */ /* 0x000fe20000860000 */
[----:B------:R-:W-:Y:S01]  /*0480*/  VOTEU.ALL UP4, P1 ;  /* 0x00000000003f7886 */ /* 0x000fe20000880000 */
[----:B------:R-:W5:Y:S01]  /*0490*/  @!UP1 S2UR UR10, SR_CgaCtaId ;  /* 0x00000000000a99c3 */ /* 0x000f620000008800 */
[----:B------:R-:W-:Y:S01]  /*04a0*/  VOTEU.ALL UP5, P1 ;  /* 0x00000000003f7886 */ /* 0x000fe200008a0000 */
[----:B------:R-:W-:-:S04]  /*04b0*/  SHF.R.S32.HI R3, RZ, 0x1f, R4 ;  /* 0x0000001fff037819 */ /* 0x000fc80000011404 */
[----:B------:R-:W-:-:S04]  /*04c0*/  LEA.HI R3, R3, R4, RZ, 0x7 ;  /* 0x0000000403037211 */ /* 0x000fc800078f38ff */
[----:B------:R-:W-:-:S05]  /*04d0*/  LOP3.LUT R3, R3, 0xffffff80, RZ, 0xc0, !PT ;  /* 0xffffff8003037812 */ /* 0x000fca00078ec0ff */
[----:B------:R-:W-:Y:S01]  /*04e0*/  IMAD.IADD R3, R4, 0x1, -R3 ;  /* 0x0000000104037824 */ /* 0x000fe200078e0a03 */
[----:B-1----:R-:W-:Y:S02]  /*04f0*/  @!UP0 ULEA UR8, UR7, UR6, 0x18 ;  /* 0x0000000607088291 */ /* 0x002fe4000f8ec03f */
[----:B------:R-:W-:-:S04]  /*0500*/  @!UP1 UIADD3 UR6, -UR11, 0x100000, URZ ;  /* 0x001000000b069890 */ /* 0x000fc8000fffe13f */
[----:B------:R-:W-:Y:S02]  /*0510*/  @!UP1 USHF.L.U32 UR7, UR6, 0xb, URZ ;  /* 0x0000000b06079899 */ /* 0x000fe4000800063f */
[----:B------:R-:W-:Y:S01]  /*0520*/  @!UP1 USHF.L.U32 UR6, UR6, 0x1, URZ ;  /* 0x0000000106069899 */ /* 0x000fe2000800063f */
[----:B------:R-:W-:Y:S01]  /*0530*/  VOTEU.ALL UP0, P0 ;  /* 0x00000000003f7886 */ /* 0x000fe20000000000 */
[----:B-----5:R-:W-:Y:S01]  /*0540*/  @!UP1 ULEA UR9, UR10, UR9, 0x18 ;  /* 0x000000090a099291 */ /* 0x020fe2000f8ec03f */
[----:B------:R-:W-:Y:S02]  /*0550*/  VOTEU.ALL UP1, P0 ;  /* 0x00000000003f7886 */ /* 0x000fe40000020000 */
[----:B------:R-:W-:Y:S01]  /*0560*/  ULDC.64 UR10, c[0x0][0x598] ;  /* 0x00016600000a7ab9 */ /* 0x000fe20000000a00 */
[----:B------:R-:W-:Y:S01]  /*0570*/  ISETP.NE.AND P0, PT, R0, 0x3, PT ;  /* 0x000000030000780c */ /* 0x000fe20003f05270 */
[----:B------:R-:W1:Y:S02]  /*0580*/  FENCE.VIEW.ASYNC.S ;  /* 0x00000000000073c6 */ /* 0x000e640000000000 */
[----:B-1----:R1:W2:Y:S01]  /*0590*/  @!UP0 SYNCS.EXCH.64 URZ, [UR8+0x60], UR4 ;  /* 0x00006004083f85b2 */ /* 0x0022a20008000100 */
[----:B------:R-:W-:-:S02]  /*05a0*/  ISETP.NE.U32.AND P1, PT, RZ, UR10, PT ;  /* 0x0000000aff007c0c */ /* 0x000fc4000bf25070 */
[----:B------:R-:W-:Y:S02]  /*05b0*/  ISETP.EQ.OR P0, PT, R0, RZ, !P0 ;  /* 0x000000ff0000720c */ /* 0x000fe40004702670 */
[----:B------:R-:W-:Y:S02]  /*05c0*/  ISETP.NE.AND.EX P1, PT, RZ, UR11, PT, P1 ;  /* 0x0000000bff007c0c */ /* 0x000fe4000bf25310 */
[----:B------:R-:W-:-:S04]  /*05d0*/  ISETP.EQ.AND P0, PT, R8, RZ, P0 ;  /* 0x000000ff0800720c */ /* 0x000fc80000702270 */
[----:B------:R-:W-:-:S04]  /*05e0*/  SEL R16, RZ, 0x1, !P0 ;  /* 0x00000001ff107807 */ /* 0x000fc80004000000 */
[----:B------:R-:W-:Y:S01]  /*05f0*/  SEL R16, R16, 0x2, P3 ;  /* 0x0000000210107807 */ /* 0x000fe20001800000 */
[----:B------:R1:W2:Y:S01]  /*0600*/  @!UP1 SYNCS.EXCH.64 URZ, [UR8+0x68], UR4 ;  /* 0x00006804083f95b2 */ /* 0x0002a20008000100 */
[----:B------:R-:W-:Y:S01]  /*0610*/  NOP ;  /* 0x0000000000007918 */ /* 0x000fe20000000000 */
[----:B------:R1:W2:Y:S01]  /*0620*/  @!UP2 SYNCS.EXCH.64 URZ, [UR9+0x40], UR6 ;  /* 0x00004006093fa5b2 */ /* 0x0002a20008000100 */
[----:B------:R1:W2:Y:S01]  /*0630*/  @!UP3 SYNCS.EXCH.64 URZ, [UR9+0x48], UR6 ;  /* 0x00004806093fb5b2 */ /* 0x0002a20008000100 */
[----:B------:R1:W2:Y:S01]  /*0640*/  @!UP4 SYNCS.EXCH.64 URZ, [UR9+0x50], UR6 ;  /* 0x00005006093fc5b2 */ /* 0x0002a20008000100 */
[----:B------:R1:W2:Y:S01]  /*0650*/  @!UP5 SYNCS.EXCH.64 URZ, [UR9+0x58], UR6 ;  /* 0x00005806093fd5b2 */ /* 0x0002a20008000100 */
[----:B------:R-:W-:Y:S01]  /*0660*/  NOP ;  /* 0x0000000000007918 */ /* 0x000fe20000000000 */
[----:B--234-:R-:W-:Y:S06]  /*0670*/  BAR.SYNC.DEFER_BLOCKING 0x0 ;  /* 0x0000000000007b1d */ /* 0x01cfec0000010000 */
[----:B01----:R-:W-:Y:S05]  /*0680*/  @!P1 BRA `(.L_x_3) ;  /* 0x00000000001c9947 */ /* 0x003fea0003800000 */
[----:B------:R-:W0:Y:S02]  /*0690*/  LDC.64 R6, c[0x0][0x598] ;  /* 0x00016600ff067b82 */ /* 0x000e240000000a00 */
[----:B0-----:R-:W2:Y:S02]  /*06a0*/  LDG.E.64 R6, desc[UR36][R6.64] ;  /* 0x0000002406067981 */ /* 0x001ea4000c1e1b00 */
[----:B--2---:R-:W-:-:S04]  /*06b0*/  ISETP.NE.U32.AND P0, PT, R6, RZ, PT ;  /* 0x000000ff0600720c */ /* 0x004fc80003f05070 */
[----:B------:R-:W-:-:S13]  /*06c0*/  ISETP.NE.AND.EX P0, PT, R7, RZ, PT, P0 ;  /* 0x000000ff0700720c */ /* 0x000fda0003f05300 */
[----:B------:R-:W-:Y:S05]  /*06d0*/  @!P0 BRA `(.L_x_3) ;  /* 0x0000000000088947 */ /* 0x000fea0003800000 */
[----:B------:R1:W5:Y:S01]  /*06e0*/  LD.E R153, desc[UR36][R6.64] ;  /* 0x0000002406997980 */ /* 0x000362000c101900 */
[----:B------:R-:W-:Y:S05]  /*06f0*/  BRA `(.L_x_4) ;  /* 0x0000000000247947 */ /* 0x000fea0003800000 */
.L_x_3:
[----:B------:R-:W-:Y:S02]  /*0700*/  ULDC.64 UR4, c[0x0][0x588] ;  /* 0x0001620000047ab9 */ /* 0x000fe40000000a00 */
[----:B------:R-:W-:-:S04]  /*0710*/  ISETP.NE.U32.AND P0, PT, RZ, UR4, PT ;  /* 0x00000004ff007c0c */ /* 0x000fc8000bf05070 */
[----:B------:R-:W-:-:S13]  /*0720*/  ISETP.NE.AND.EX P0, PT, RZ, UR5, PT, P0 ;  /* 0x00000005ff007c0c */ /* 0x000fda000bf05300 */
[----:B------:R-:W-:Y:S05]  /*0730*/  @!P0 BRA `(.L_x_5) ;  /* 0x00000000000c8947 */ /* 0x000fea0003800000 */
[----:B------:R-:W0:Y:S02]  /*0740*/  LDC.64 R6, c[0x0][0x588] ;  /* 0x00016200ff067b82 */ /* 0x000e240000000a00 */
[----:B0-----:R0:W5:Y:S01]  /*0750*/  LDG.E R153, desc[UR36][R6.64] ;  /* 0x0000002406997981 */ /* 0x001162000c1e1900 */
[----:B------:R-:W-:Y:S05]  /*0760*/  BRA `(.L_x_4) ;  /* 0x0000000000087947 */ /* 0x000fea0003800000 */
.L_x_5:
[----:B------:R-:W-:Y:S02]  /*0770*/  ULDC UR4, c[0x0][0x580] ;  /* 0x0001600000047ab9 */ /* 0x000fe40000000800 */
[----:B------:R-:W-:-:S07]  /*0780*/  IMAD.U32 R153, RZ, RZ, UR4 ;  /* 0x00000004ff997e24 */ /* 0x000fce000f8e00ff */
.L_x_4:
[----:B------:R-:W-:Y:S02]  /*0790*/  ULDC.64 UR4, c[0x0][0x5a0] ;  /* 0x0001680000047ab9 */ /* 0x000fe40000000a00 */
[----:B------:R-:W-:-:S04]  /*07a0*/  ISETP.NE.U32.AND P0, PT, RZ, UR4, PT ;  /* 0x00000004ff007c0c */ /* 0x000fc8000bf05070 */
[----:B------:R-:W-:-:S13]  /*07b0*/  ISETP.NE.AND.EX P0, PT, RZ, UR5, PT, P0 ;  /* 0x00000005ff007c0c */ /* 0x000fda000bf05300 */
[----:B------:R-:W-:Y:S05]  /*07c0*/  @!P0 BRA `(.L_x_6) ;  /* 0x00000000001c8947 */ /* 0x000fea0003800000 */
[----:B01----:R-:W0:Y:S02]  /*07d0*/  LDC.64 R6, c[0x0][0x5a0] ;  /* 0x00016800ff067b82 */ /* 0x003e240000000a00 */
[----:B0-----:R-:W2:Y:S02]  /*07e0*/  LDG.E.64 R6, desc[UR36][R6.64] ;  /* 0x0000002406067981 */ /* 0x001ea4000c1e1b00 */
[----:B--2---:R-:W-:-:S04]  /*07f0*/  ISETP.NE.U32.AND P0, PT, R6, RZ, PT ;  /* 0x000000ff0600720c */ /* 0x004fc80003f05070 */
[----:B------:R-:W-:-:S13]  /*0800*/  ISETP.NE.AND.EX P0, PT, R7, RZ, PT, P0 ;  /* 0x000000ff0700720c */ /* 0x000fda0003f05300 */
[----:B------:R-:W-:Y:S05]  /*0810*/  @!P0 BRA `(.L_x_6) ;  /* 0x0000000000088947 */ /* 0x000fea0003800000 */
[----:B------:R3:W5:Y:S01]  /*0820*/  LD.E R152, desc[UR36][R6.64] ;  /* 0x0000002406987980 */ /* 0x000762000c101900 */
[----:B------:R-:W-:Y:S05]  /*0830*/  BRA `(.L_x_7) ;  /* 0x0000000000247947 */ /* 0x000fea0003800000 */
.L_x_6:
[----:B------:R-:W-:Y:S02]  /*0840*/  ULDC.64 UR4, c[0x0][0x590] ;  /* 0x0001640000047ab9 */ /* 0x000fe40000000a00 */
[----:B------:R-:W-:-:S04]  /*0850*/  ISETP.NE.U32.AND P0, PT, RZ, UR4, PT ;  /* 0x00000004ff007c0c */ /* 0x000fc8000bf05070 */
[----:B------:R-:W-:-:S13]  /*0860*/  ISETP.NE.AND.EX P0, PT, RZ, UR5, PT, P0 ;  /* 0x00000005ff007c0c */ /* 0x000fda000bf05300 */
[----:B------:R-:W-:Y:S05]  /*0870*/  @!P0 BRA `(.L_x_8) ;  /* 0x00000000000c8947 */ /* 0x000fea0003800000 */
[----:B01----:R-:W0:Y:S02]  /*0880*/  LDC.64 R6, c[0x0][0x590] ;  /* 0x00016400ff067b82 */ /* 0x003e240000000a00 */
[----:B0-----:R2:W5:Y:S01]  /*0890*/  LDG.E R152, desc[UR36][R6.64] ;  /* 0x0000002406987981 */ /* 0x001562000c1e1900 */
[----:B------:R-:W-:Y:S05]  /*08a0*/  BRA `(.L_x_7) ;  /* 0x0000000000087947 */ /* 0x000fea0003800000 */
.L_x_8:
[----:B------:R-:W-:Y:S02]  /*08b0*/  ULDC UR4, c[0x0][0x584] ;  /* 0x0001610000047ab9 */ /* 0x000fe40000000800 */
[----:B------:R-:W-:-:S07]  /*08c0*/  IMAD.U32 R152, RZ, RZ, UR4 ;  /* 0x00000004ff987e24 */ /* 0x000fce000f8e00ff */
.L_x_7:
[----:B------:R-:W4:Y:S01]  /*08d0*/  LDC R2, c[0x0][0x65c] ;  /* 0x00019700ff027b82 */ /* 0x000f220000000800 */
[----:B------:R-:W4:Y:S01]  /*08e0*/  S2R R14, SR_CTAID.Y ;  /* 0x00000000000e7919 */ /* 0x000f220000002600 */
[----:B------:R-:W-:Y:S01]  /*08f0*/  ULDC UR6, c[0x0][0x28c] ;  /* 0x0000a30000067ab9 */ /* 0x000fe20000000800 */
[----:B------:R-:W-:Y:S01]  /*0900*/  ISETP.NE.AND P0, PT, R8, 0x2, PT ;  /* 0x000000020800780c */ /* 0x000fe20003f05270 */
[----:B------:R-:W-:Y:S01]  /*0910*/  UIADD3 UR6, UR6, 0x3f, URZ ;  /* 0x0000003f06067890 */ /* 0x000fe2000fffe03f */
[----:B0123--:R-:W0:Y:S01]  /*0920*/  S2R R6, SR_CTAID.X ;  /* 0x0000000000067919 */ /* 0x00fe220000002500 */
[----:B------:R-:W-:Y:S01]  /*0930*/  IMAD.MOV.U32 R7, RZ, RZ, RZ ;  /* 0x000000ffff077224 */ /* 0x000fe200078e00ff */
[----:B------:R-:W-:Y:S01]  /*0940*/  UMOV UR39, URZ ;  /* 0x0000003f00277c82 */ /* 0x000fe20008000000 */
[----:B------:R-:W-:Y:S01]  /*0950*/  USHF.R.S32.HI UR7, URZ, 0x1f, UR6 ;  /* 0x0000001f3f077899 */ /* 0x000fe20008011406 */
[----:B------:R-:W-:Y:S01]  /*0960*/  UMOV UR38, URZ ;  /* 0x0000003f00267c82 */ /* 0x000fe20008000000 */
[----:B------:R-:W-:-:S02]  /*0970*/  ULDC.64 UR8, c[0x0][0x650] ;  /* 0x0001940000087ab9 */ /* 0x000fc40000000a00 */
[----:B------:R-:W-:-:S04]  /*0980*/  ULEA.HI UR7, UR7, UR6, URZ, 0x6 ;  /* 0x0000000607077291 */ /* 0x000fc8000f8f303f */
[----:B------:R-:W-:Y:S01]  /*0990*/  USHF.R.S32.HI UR40, URZ, 0x6, UR7 ;  /* 0x000000063f287899 */ /* 0x000fe20008011407 */
[----:B----4-:R-:W-:-:S13]  /*09a0*/  ISETP.NE.AND P1, PT, R2, 0x1, PT ;  /* 0x000000010200780c */ /* 0x010fda0003f25270 */
[----:B------:R-:W0:Y:S01]  /*09b0*/  @P1 LDC R19, c[0x0][0x10] ;  /* 0x00000400ff131b82 */ /* 0x000e220000000800 */
[----:B------:R-:W-:Y:S02]  /*09c0*/  @P1 IMAD.MOV.U32 R8, RZ, RZ, R14 ;  /* 0x000000ffff081224 */ /* 0x000fe400078e000e */
[----:B------:R-:W-:Y:S02]  /*09d0*/  @P1 IMAD.MOV.U32 R9, RZ, RZ, RZ ;  /* 0x000000ffff091224 */ /* 0x000fe400078e00ff */
[----:B------:R-:W-:-:S03]  /*09e0*/  @P1 IMAD.MOV.U32 R17, RZ, RZ, RZ ;  /* 0x000000ffff111224 */ /* 0x000fc600078e00ff */
[----:B------:R-:W1:Y:S01]  /*09f0*/  @!P1 LDC R11, c[0x0][0xc] ;  /* 0x00000300ff0b9b82 */ /* 0x000e620000000800 */
[----:B------:R-:W-:Y:S01]  /*0a00*/  ULDC UR4, c[0x0][0xc] ;  /* 0x0000030000047ab9 */ /* 0x000fe20000000800 */
[----:B------:R-:W-:Y:S02]  /*0a10*/  ULDC UR5, c[0x0][0x10] ;  /* 0x0000040000057ab9 */ /* 0x000fe40000000800 */
[----:B------:R-:W-:-:S04]  /*0a20*/  UIMAD.WIDE.U32 UR4, UR4, UR5, URZ ;  /* 0x00000005040472a5 */ /* 0x000fc8000f8e003f */
[----:B------:R-:W2:Y:S01]  /*0a30*/  LDC R2, c[0x0][0x14] ;  /* 0x00000500ff027b82 */ /* 0x000ea20000000800 */
[----:B0-----:R-:W-:-:S04]  /*0a40*/  @P1 IMAD.WIDE.U32 R18, R6, R19, R8 ;  /* 0x0000001306121225 */ /* 0x001fc800078e0008 */
[----:B------:R-:W-:Y:S02]  /*0a50*/  @P1 IMAD.IADD R17, R19, 0x1, R17 ;  /* 0x0000000113111824 */ /* 0x000fe400078e0211 */
[----:B-1----:R-:W-:-:S04]  /*0a60*/  @!P1 IMAD.WIDE.U32 R8, R11, R14, R6 ;  /* 0x0000000e0b089225 */ /* 0x002fc800078e0006 */
[----:B------:R-:W-:Y:S02]  /*0a70*/  @!P1 IMAD.MOV.U32 R18, RZ, RZ, R8 ;  /* 0x000000ffff129224 */ /* 0x000fe400078e0008 */
[----:B------:R-:W-:Y:S02]  /*0a80*/  @!P1 IMAD.MOV.U32 R17, RZ, RZ, R9 ;  /* 0x000000ffff119224 */ /* 0x000fe400078e0009 */
[----:B--2---:R-:W-:-:S04]  /*0a90*/  IMAD.WIDE.U32 R12, R2, UR4, RZ ;  /* 0x00000004020c7c25 */ /* 0x004fc8000f8e00ff */
[----:B------:R-:W-:Y:S01]  /*0aa0*/  IMAD R23, R2, UR5, RZ ;  /* 0x0000000502177c24 */ /* 0x000fe2000f8e02ff */
[----:B------:R0:W-:Y:S03]  /*0ab0*/  STL.64 [R1], R12 ;  /* 0x0000000c01007387 */ /* 0x0001e60000100a00 */
[----:B------:R-:W-:Y:S01]  /*0ac0*/  IMAD.IADD R23, R13, 0x1, R23 ;  /* 0x000000010d177824 */ /* 0x000fe200078e0217 */
[----:B------:R-:W-:Y:S06]  /*0ad0*/  @P0 BRA `(.L_x_9) ;  /* 0x0000000000200947 */ /* 0x000fec0003800000 */
[----:B------:R-:W-:Y:S01]  /*0ae0*/  UISETP.GE.U32.AND UP0, UPT, UR40, 0x3, UPT ;  /* 0x000000032800788c */ /* 0x000fe2000bf06070 */
[----:B------:R-:W-:Y:S01]  /*0af0*/  IADD3 R18, P0, R18, R12, RZ ;  /* 0x0000000c12127210 */ /* 0x000fe20007f1e0ff */
[----:B------:R-:W-:Y:S01]  /*0b00*/  UIMAD.WIDE.U32 UR4, UR40, -0x55555555, URZ ;  /* 0xaaaaaaab280478a5 */ /* 0x000fe2000f8e003f */
[----:B------:R-:W-:-:S03]  /*0b10*/  UMOV UR38, URZ ;  /* 0x0000003f00267c82 */ /* 0x000fc60008000000 */
[----:B------:R-:W-:Y:S01]  /*0b20*/  USHF.R.U32.HI UR4, URZ, 0x1, UR5 ;  /* 0x000000013f047899 */ /* 0x000fe20008011605 */
[----:B------:R-:W-:-:S03]  /*0b30*/  IMAD.X R17, R23, 0x1, R17, P0 ;  /* 0x0000000117117824 */ /* 0x000fc600000e0611 */
[----:B------:R-:W-:Y:S02]  /*0b40*/  UIMAD UR39, UR4, -0x3, UR40 ;  /* 0xfffffffd042778a4 */ /* 0x000fe4000f8e0228 */
[----:B------:R-:W-:-:S12]  /*0b50*/  @UP0 ULOP3.LUT UR38, UR4, 0x1, URZ, 0xc0, !UPT ;  /* 0x0000000104260892 */ /* 0x000fd8000f8ec03f */
.L_x_9:
[----:B------:R-:W-:Y:S01]  /*0b60*/  ISETP.GE.U32.AND P0, PT, R18, UR8, PT ;  /* 0x0000000812007c0c */ /* 0x000fe2000bf06070 */
[----:B------:R-:W-:Y:S01]  /*0b70*/  IMAD.MOV.U32 R19, RZ, RZ, -0x1 ;  /* 0xffffffffff137424 */ /* 0x000fe200078e00ff */
[----:B------:R-:W-:Y:S01]  /*0b80*/  PRMT R8, RZ, 0x7610, R8 ;  /* 0x00007610ff087816 */ /* 0x000fe20000000008 */
[----:B------:R-:W-:Y:S01]  /*0b90*/  IMAD.MOV.U32 R22, RZ, RZ, -0x1 ;  /* 0xffffffffff167424 */ /* 0x000fe200078e00ff */
[----:B------:R-:W-:Y:S01]  /*0ba0*/  ISETP.GE.U32.AND.EX P0, PT, R17, UR9, PT, P0 ;  /* 0x0000000911007c0c */ /* 0x000fe2000bf06100 */
[----:B------:R-:W-:-:S12]  /*0bb0*/  IMAD.MOV.U32 R2, RZ, RZ, -0x1 ;  /* 0xffffffffff027424 */ /* 0x000fd800078e00ff */
[----:B------:R-:W-:Y:S05]  /*0bc0*/  @P0 BRA `(.L_x_10) ;  /* 0x00000004005c0947 */ /* 0x000fea0003800000 */
[----:B------:R-:W1:Y:S01]  /*0bd0*/  LDC.64 R20, c[0x0][0x628] ;  /* 0x00018a00ff147b82 */ /* 0x000e620000000a00 */
[----:B------:R-:W-:Y:S02]  /*0be0*/  IMAD.MOV.U32 R8, RZ, RZ, R18 ;  /* 0x000000ffff087224 */ /* 0x000fe400078e0012 */
[----:B------:R-:W-:-:S05]  /*0bf0*/  IMAD.MOV.U32 R9, RZ, RZ, R17 ;  /* 0x000000ffff097224 */ /* 0x000fca00078e0011 */
[----:B------:R-:W2:Y:S08]  /*0c00*/  LDC R2, c[0x0][0x630] ;  /* 0x00018c00ff027b82 */ /* 0x000eb00000000800 */
[----:B------:R-:W3:Y:S01]  /*0c10*/  LDC.64 R24, c[0x0][0x620] ;  /* 0x00018800ff187b82 */ /* 0x000ee20000000a00 */
[----:B-1----:R-:W-:-:S04]  /*0c20*/  ISETP.NE.U32.AND P0, PT, R20, RZ, PT ;  /* 0x000000ff1400720c */ /* 0x002fc80003f05070 */
[----:B------:R-:W-:-:S13]  /*0c30*/  ISETP.NE.AND.EX P0, PT, R21, RZ, PT, P0 ;  /* 0x000000ff1500720c */ /* 0x000fda0003f05300 */
[----:B--23--:R-:W-:Y:S05]  /*0c40*/  @!P0 BRA `(.L_x_11) ;  /* 0x0000000000288947 */ /* 0x00cfea0003800000 */
[----:B0-----:R-:W0:Y:S02]  /*0c50*/  LDC R13, c[0x0][0x634] ;  /* 0x00018d00ff0d7b82 */ /* 0x001e240000000800 */
[----:B0-----:R-:W-:-:S05]  /*0c60*/  IADD3 R13, P0, R18, R13, RZ ;  /* 0x0000000d120d7210 */ /* 0x001fca0007f1e0ff */
[----:B------:R-:W-:-:S04]  /*0c70*/  IMAD.X R15, RZ, RZ, R17, P0 ;  /* 0x000000ffff0f7224 */ /* 0x000fc800000e0611 */
[----:B------:R-:W-:-:S04]  /*0c80*/  IMAD.WIDE.U32 R8, R15, R20, RZ ;  /* 0x000000140f087225 */ /* 0x000fc800078e00ff */
[----:B------:R-:W-:-:S04]  /*0c90*/  IMAD.WIDE.U32 R10, P0, R13, R21, R8 ;  /* 0x000000150d0a7225 */ /* 0x000fc80007800008 */
[----:B------:R-:W-:-:S04]  /*0ca0*/  IMAD.WIDE.U32 R8, R13, R20, RZ ;  /* 0x000000140d087225 */ /* 0x000fc800078e00ff */
[----:B------:R-:W-:Y:S01]  /*0cb0*/  IMAD.X R13, RZ, RZ, RZ, P0 ;  /* 0x000000ffff0d7224 */ /* 0x000fe200000e06ff */
[----:B------:R-:W-:Y:S01]  /*0cc0*/  IADD3 RZ, P0, R9, R10, RZ ;  /* 0x0000000a09ff7210 */ /* 0x000fe20007f1e0ff */
[----:B------:R-:W-:-:S04]  /*0cd0*/  IMAD.MOV.U32 R12, RZ, RZ, R11 ;  /* 0x000000ffff0c7224 */ /* 0x000fc800078e000b */
[----:B------:R-:W-:-:S08]  /*0ce0*/  IMAD.WIDE.U32.X R8, R15, R21, R12, P0 ;  /* 0x000000150f087225 */ /* 0x000fd000000e040c */
.L_x_11:
[-CC-:B------:R-:W-:Y:S01]  /*0cf0*/  SHF.R.U64 R31, R8, R2.reuse, R9.reuse ;  /* 0x00000002081f7219 */ /* 0x180fe20000001209 */
[----:B0-----:R-:W0:Y:S01]  /*0d00*/  LDC R12, c[0x0][0x618] ;  /* 0x00018600ff0c7b82 */ /* 0x001e220000000800 */
[----:B------:R-:W-:Y:S01]  /*0d10*/  SHF.R.U32.HI R7, RZ, R2, R9 ;  /* 0x00000002ff077219 */ /* 0x000fe20000011609 */
[----:B------:R-:W-:Y:S01]  /*0d20*/  ULDC UR4, c[0x0][0x150] ;  /* 0x0000540000047ab9 */ /* 0x000fe20000000800 */
[----:B------:R-:W-:Y:S01]  /*0d30*/  IADD3 R11, P0, RZ, -R31, RZ ;  /* 0x8000001fff0b7210 */ /* 0x000fe20007f1e0ff */
[----:B------:R-:W-:Y:S01]  /*0d40*/  IMAD.MOV.U32 R19, RZ, RZ, R17 ;  /* 0x000000ffff137224 */ /* 0x000fe200078e0011 */
[----:B------:R-:W-:-:S03]  /*0d50*/  I2FP.F32.U32 R2, R6 ;  /* 0x0000000600027245 */ /* 0x000fc60000201000 */
[----:B------:R-:W1:Y:S01]  /*0d60*/  LDC.64 R26, c[0x0][0x640] ;  /* 0x00019000ff1a7b82 */ /* 0x000e620000000a00 */
[----:B------:R-:W-:Y:S02]  /*0d70*/  IMAD.X R13, RZ, RZ, ~R7, P0 ;  /* 0x000000ffff0d7224 */ /* 0x000fe400000e0e07 */
[----:B------:R-:W-:Y:S01]  /*0d80*/  FMUL R2, R2, UR4 ;  /* 0x0000000402027c20 */ /* 0x000fe20008400000 */
[----:B------:R-:W-:Y:S01]  /*0d90*/  IMAD.WIDE.U32 R8, R11, R24, R18 ;  /* 0x000000180b087225 */ /* 0x000fe200078e0012 */
[----:B------:R-:W-:-:S03]  /*0da0*/  ULDC UR4, c[0x0][0x154] ;  /* 0x0000550000047ab9 */ /* 0x000fc60000000800 */
[----:B------:R-:W-:Y:S01]  /*0db0*/  IMAD R10, R13, R24, RZ ;  /* 0x000000180d0a7224 */ /* 0x000fe200078e02ff */
[----:B------:R-:W2:Y:S01]  /*0dc0*/  LDC R7, c[0x0][0x144] ;  /* 0x00005100ff077b82 */ /* 0x000ea20000000800 */
[----:B------:R-:W3:Y:S02]  /*0dd0*/  F2I.U32.TRUNC.NTZ R2, R2 ;  /* 0x0000000200027305 */ /* 0x000ee4000020f000 */
[----:B------:R-:W-:-:S04]  /*0de0*/  IMAD R11, R11, R25, R10 ;  /* 0x000000190b0b7224 */ /* 0x000fc800078e020a */
[----:B------:R-:W-:Y:S01]  /*0df0*/  IMAD.IADD R9, R9, 0x1, R11 ;  /* 0x0000000109097824 */ /* 0x000fe200078e020b */
[----:B------:R-:W4:Y:S01]  /*0e00*/  LDC R22, c[0x0][0x608] ;  /* 0x00018200ff167b82 */ /* 0x000f220000000800 */
[----:B------:R-:W-:-:S03]  /*0e10*/  IMAD.MOV.U32 R11, RZ, RZ, -0x1 ;  /* 0xffffffffff0b7424 */ /* 0x000fc600078e00ff */
[--C-:B0-----:R-:W-:Y:S02]  /*0e20*/  SHF.R.U64 R20, R8, R12, R9.reuse ;  /* 0x0000000c08147219 */ /* 0x101fe40000001209 */
[----:B------:R-:W-:Y:S02]  /*0e30*/  I2FP.F32.U32 R8, R14 ;  /* 0x0000000e00087245 */ /* 0x000fe40000201000 */
[----:B------:R-:W0:Y:S01]  /*0e40*/  LDC R24, c[0x0][0x658] ;  /* 0x00019600ff187b82 */ /* 0x000e220000000800 */
[----:B-1----:R-:W-:Y:S01]  /*0e50*/  ISETP.NE.U32.AND P0, PT, R26, RZ, PT ;  /* 0x000000ff1a00720c */ /* 0x002fe20003f05070 */
[----:B---3--:R-:W-:Y:S02]  /*0e60*/  IMAD.MOV R10, RZ, RZ, -R2 ;  /* 0x000000ffff0a7224 */ /* 0x008fe400078e0a02 */
[----:B------:R-:W-:Y:S01]  /*0e70*/  FMUL R8, R8, UR4 ;  /* 0x0000000408087c20 */ /* 0x000fe20008400000 */
[----:B------:R-:W-:Y:S02]  /*0e80*/  SHF.R.U32.HI R9, RZ, R12, R9 ;  /* 0x0000000cff097219 */ /* 0x000fe40000011609 */
[----:B------:R-:W-:Y:S01]  /*0e90*/  ISETP.NE.AND.EX P0, PT, R27, RZ, PT, P0 ;  /* 0x000000ff1b00720c */ /* 0x000fe20003f05300 */
[----:B------:R1:W3:Y:S01]  /*0ea0*/  F2I.U32.TRUNC.NTZ R15, R8 ;  /* 0x00000008000f7305 */ /* 0x0002e2000020f000 */
[----:B------:R-:W1:Y:S01]  /*0eb0*/  LDC R19, c[0x0][0x148] ;  /* 0x00005200ff137b82 */ /* 0x000e620000000800 */
[----:B--2---:R-:W-:-:S07]  /*0ec0*/  IMAD R2, R7, R10, R6 ;  /* 0x0000000a07027224 */ /* 0x004fce00078e0206 */
[----:B------:R-:W2:Y:S01]  /*0ed0*/  LDC R25, c[0x0][0x600] ;  /* 0x00018000ff197b82 */ /* 0x000ea20000000800 */
[-CC-:B----4-:R-:W-:Y:S02]  /*0ee0*/  SHF.R.U64 R32, R20, R22.reuse, R9.reuse ;  /* 0x0000001614207219 */ /* 0x190fe40000001209 */
[----:B------:R-:W-:Y:S01]  /*0ef0*/  SHF.R.U32.HI R7, RZ, R22, R9 ;  /* 0x00000016ff077219 */ /* 0x000fe20000011609 */
[----:B------:R-:W-:-:S04]  /*0f00*/  IMAD.MOV.U32 R9, RZ, RZ, 0x1 ;  /* 0x00000001ff097424 */ /* 0x000fc800078e00ff */
[----:B------:R-:W4:Y:S01]  /*0f10*/  LDC R28, c[0x0][0x648] ;  /* 0x00019200ff1c7b82 */ /* 0x000f220000000800 */
[-C--:B0-----:R-:W-:Y:S02]  /*0f20*/  SHF.L.U32 R6, R11, R24.reuse, RZ ;  /* 0x000000180b067219 */ /* 0x081fe400000006ff */
[--C-:B------:R-:W-:Y:S02]  /*0f30*/  SHF.R.U64 R22, R32, R24, R7.reuse ;  /* 0x0000001820167219 */ /* 0x100fe40000001207 */
[----:B------:R-:W-:Y:S02]  /*0f40*/  LOP3.LUT R13, RZ, R6, RZ, 0x33, !PT ;  /* 0x00000006ff0d7212 */ /* 0x000fe400078e33ff */
[-C--:B------:R-:W-:Y:S01]  /*0f50*/  SHF.R.U32.HI R7, RZ, R24.reuse, R7 ;  /* 0x00000018ff077219 */ /* 0x080fe20000011607 */
[----:B------:R-:W0:Y:S01]  /*0f60*/  LDC R29, c[0x0][0x638] ;  /* 0x00018e00ff1d7b82 */ /* 0x000e220000000800 */
[----:B------:R-:W-:Y:S01]  /*0f70*/  SHF.L.U32 R12, R9, R24, RZ ;  /* 0x00000018090c7219 */ /* 0x000fe200000006ff */
[----:B------:R-:W-:-:S06]  /*0f80*/  IMAD.MOV.U32 R6, RZ, RZ, R22 ;  /* 0x000000ffff067224 */ /* 0x000fcc00078e0016 */
[----:B------:R-:W0:Y:S01]  /*0f90*/  LDC R30, c[0x0][0x610] ;  /* 0x00018400ff1e7b82 */ /* 0x000e220000000800 */
[----:B-1-3--:R-:W-:Y:S05]  /*0fa0*/  @!P0 BRA `(.L_x_12) ;  /* 0x0000000000288947 */ /* 0x00afea0003800000 */
[----:B------:R-:W1:Y:S02]  /*0fb0*/  LDC R11, c[0x0][0x64c] ;  /* 0x00019300ff0b7b82 */ /* 0x000e640000000800 */
[----:B-1----:R-:W-:-:S05]  /*0fc0*/  IADD3 R11, P0, R22, R11, RZ ;  /* 0x0000000b160b7210 */ /* 0x002fca0007f1e0ff */
        /* <DEDUP_REMOVED lines=8> */
.L_x_12:
[----:B----4-:R-:W-:Y:S01]  /*1050*/  SHF.R.U64 R6, R6, R28, R7 ;  /* 0x0000001c06067219 */ /* 0x010fe20000001207 */
[----:B--2---:R-:W-:Y:S01]  /*1060*/  VIADD R7, R25, 0xffffffff ;  /* 0xffffffff19077836 */ /* 0x004fe20000000000 */
[----:B------:R-:W-:Y:S01]  /*1070*/  LOP3.LUT R13, R32, R13, RZ, 0xc0, !PT ;  /* 0x0000000d200d7212 */ /* 0x000fe200078ec0ff */
[----:B------:R-:W-:Y:S02]  /*1080*/  IMAD.MOV R15, RZ, RZ, -R15 ;  /* 0x000000ffff0f7224 */ /* 0x000fe400078e0a0f */
[----:B------:R-:W-:Y:S01]  /*1090*/  IMAD.MOV R8, RZ, RZ, -R6 ;  /* 0x000000ffff087224 */ /* 0x000fe200078e0a06 */
[----:B------:R-:W-:Y:S01]  /*10a0*/  LOP3.LUT R7, R20, R7, RZ, 0xc0, !PT ;  /* 0x0000000714077212 */ /* 0x000fe200078ec0ff */
[----:B------:R-:W-:Y:S02]  /*10b0*/  IMAD R13, R12, R6, R13 ;  /* 0x000000060c0d7224 */ /* 0x000fe400078e020d */
[----:B------:R-:W-:Y:S02]  /*10c0*/  @P1 IMAD R2, R19, R15, R14 ;  /* 0x0000000f13021224 */ /* 0x000fe400078e020e */
[----:B0-----:R-:W-:-:S02]  /*10d0*/  IMAD R6, R8, R29, R22 ;  /* 0x0000001d08067224 */ /* 0x001fc400078e0216 */
[----:B------:R-:W-:Y:S02]  /*10e0*/  IMAD R2, R13, R30, R2 ;  /* 0x0000001e0d027224 */ /* 0x000fe400078e0202 */
[----:B------:R-:W-:Y:S02]  /*10f0*/  IMAD R19, R6, R25, R7 ;  /* 0x0000001906137224 */ /* 0x000fe400078e0207 */
[----:B------:R-:W-:-:S03]  /*1100*/  IMAD.MOV.U32 R8, RZ, RZ, 0x1 ;  /* 0x00000001ff087424 */ /* 0x000fc600078e00ff */
[----:B------:R-:W-:Y:S02]  /*1110*/  SEL R22, R19, R2, !P1 ;  /* 0x0000000213167207 */ /* 0x000fe40004800000 */
[----:B------:R-:W-:Y:S01]  /*1120*/  SEL R19, R2, R19, !P1 ;  /* 0x0000001302137207 */ /* 0x000fe20004800000 */
[----:B------:R-:W-:-:S07]  /*1130*/  IMAD.MOV.U32 R2, RZ, RZ, R31 ;  /* 0x000000ffff027224 */ /* 0x000fce00078e001f */
.L_x_10:
[----:B------:R-:W-:Y:S05]  /*1140*/  @!P2 BRA `(.L_x_13) ;  /* 0x000000740090a947 */ /* 0x000fea0003800000 */
[----:B------:R-:W-:-:S13]  /*1150*/  ISETP.GT.U32.AND P0, PT, R33, 0x1, PT ;  /* 0x000000012100780c */ /* 0x000fda0003f04070 */
[----:B------:R-:W-:Y:S05]  /*1160*/  @P0 EXIT ;  /* 0x000000000000094d */ /* 0x000fea0003800000 */
.L_x_14:
[----:B------:R-:W-:-:S08]  /*1170*/  NOP ;  /* 0x0000000000007918 */ /* 0x000fd00000000000 */
[----:B------:R-:W1:Y:S02]  /*1180*/  USETMAXREG.TRY_ALLOC.CTAPOOL UP0, 0xe8 ;  /* 0x000000e8000079c8 */ /* 0x000e640008000600 */
[----:B-1----:R-:W-:-:S13]  /*1190*/  PLOP3.LUT P0, PT, PT, PT, UP0, 0x80, 0x0 ;  /* 0x000000000000781c */ /* 0x002fda0003f0f008 */
[----:B------:R-:W-:Y:S05]  /*11a0*/  @!P0 BRA `(.L_x_14) ;  /* 0xfffffffc00f08947 */ /* 0x000fea000383ffff */
[----:B------:R-:W-:-:S13]  /*11b0*/  LOP3.LUT P0, RZ, R8, 0xff, RZ, 0xc0, !PT ;  /* 0x000000ff08ff7812 */ /* 0x000fda000780c0ff */
[----:B------:R-:W-:Y:S05]  /*11c0*/  @!P0 EXIT ;  /* 0x000000000000894d */ /* 0x000fea0003800000 */
[----:B------:R-:W1:Y:S01]  /*11d0*/  S2UR UR4, SR_CgaCtaId ;  /* 0x00000000000479c3 */ /* 0x000e620000008800 */
[----:B------:R-:W-:Y:S01]  /*11e0*/  VIADD R6, R5, 0xffffffff ;  /* 0xffffffff05067836 */ /* 0x000fe20000000000 */
[----:B------:R-:W-:Y:S01]  /*11f0*/  SHF.R.S32.HI R0, RZ, 0x1f, R3 ;  /* 0x0000001fff007819 */ /* 0x000fe20000011403 */
[----:B------:R-:W-:Y:S01]  /*1200*/  UMOV UR41, 0x400 ;  /* 0x0000040000297882 */ /* 0x000fe20000000000 */
[----:B------:R-:W-:Y:S02]  /*1210*/  UISETP.LT.AND UP0, UPT, UR40, 0x1, UPT ;  /* 0x000000012800788c */ /* 0x000fe4000bf01270 */
[----:B------:R-:W-:Y:S01]  /*1220*/  R2UR UR42, R6 ;  /* 0x00000000062a72ca */ /* 0x000fe200000e0000 */
[----:B------:R-:W-:Y:S01]  /*1230*/  ULDC UR5, c[0x0][0x284] ;  /* 0x0000a10000057ab9 */ /* 0x000fe20000000800 */
[CC--:B------:R-:W-:Y:S01]  /*1240*/  LEA.HI R4, R0.reuse, R3.reuse, RZ, 0x2 ;  /* 0x0000000300047211 */ /* 0x0c0fe200078f10ff */
[----:B------:R-:W-:Y:S01]  /*1250*/  USEL UR43, UR40, 0x1, UP0 ;  /* 0x00000001282b7887 */ /* 0x000fe20008000000 */
[----:B------:R-:W-:Y:S01]  /*1260*/  LEA.HI R0, R0, R3, RZ, 0x5 ;  /* 0x0000000300007211 */ /* 0x000fe200078f28ff */
[----:B------:R-:W-:Y:S01]  /*1270*/  USHF.L.U32 UR44, UR40, 0x1, URZ ;  /* 0x00000001282c7899 */ /* 0x000fe2000800063f */
[--C-:B------:R-:W-:Y:S01]  /*1280*/  SHF.R.S32.HI R154, RZ, 0x2, R4.reuse ;  /* 0x00000002ff9a7819 */ /* 0x100fe20000011404 */
[----:B------:R-:W-:Y:S01]  /*1290*/  UIADD3 UR43, -UR43, UR40, URZ ;  /* 0x000000282b2b7290 */ /* 0x000fe2000fffe13f */
[----:B------:R-:W-:-:S02]  /*12a0*/  SHF.R.S32.HI R5, RZ, 0x1f, R4 ;  /* 0x0000001fff057819 */ /* 0x000fc40000011404 */
[----:B------:R-:W-:Y:S02]  /*12b0*/  LOP3.LUT R156, R4, 0xfffffffc, RZ, 0xc0, !PT ;  /* 0xfffffffc049c7812 */ /* 0x000fe400078ec0ff */
[----:B------:R-:W-:Y:S01]  /*12c0*/  LEA.HI R5, R5, R154, RZ, 0x3 ;  /* 0x0000009a05057211 */ /* 0x000fe200078f18ff */
[----:B------:R-:W-:Y:S01]  /*12d0*/  USHF.L.U32 UR42, UR42, 0x3, URZ ;  /* 0x000000032a2a7899 */ /* 0x000fe2000800063f */
[----:B------:R-:W-:Y:S01]  /*12e0*/  ISETP.NE.AND P0, PT, R6, RZ, PT ;  /* 0x000000ff0600720c */ /* 0x000fe20003f05270 */
[----:B------:R-:W-:Y:S01]  /*12f0*/  IMAD.IADD R156, R3, 0x1, -R156 ;  /* 0x00000001039c7824 */ /* 0x000fe200078e0a9c */
[----:B------:R-:W-:Y:S01]  /*1300*/  LOP3.LUT R5, R5, 0xfffffff8, RZ, 0xc0, !PT ;  /* 0xfffffff805057812 */ /* 0x000fe200078ec0ff */
[----:B-1----:R-:W-:Y:S02]  /*1310*/  ULEA UR41, UR4, UR41, 0x18 ;  /* 0x0000002904297291 */ /* 0x002fe4000f8ec03f */
[----:B------:R-:W-:Y:S01]  /*1320*/  IMAD.U32 R158, RZ, RZ, UR42 ;  /* 0x0000002aff9e7e24 */ /* 0x000fe2000f8e00ff */
[----:B------:R-:W-:Y:S01]  /*1330*/  SEL R163, RZ, 0x1, P0 ;  /* 0x00000001ffa37807 */ /* 0x000fe20000000000 */
[----:B------:R-:W-:Y:S01]  /*1340*/  IMAD.IADD R154, R154, 0x1, -R5 ;  /* 0x000000019a9a7824 */ /* 0x000fe200078e0a05 */
[----:B------:R-:W-:Y:S01]  /*1350*/  UIADD3 UR45, UR41, 0x40, URZ ;  /* 0x00000040292d7890 */ /* 0x000fe2000fffe03f */
[----:B------:R-:W-:-:S02]  /*1360*/  SHF.R.S32.HI R5, RZ, 0x5, R0 ;  /* 0x00000005ff057819 */ /* 0x000fc40000011400 */
[C---:B------:R-:W-:Y:S02]  /*1370*/  LOP3.LUT R160, R158.reuse, 0x8, RZ, 0xc0, !PT ;  /* 0x000000089ea07812 */ /* 0x040fe400078ec0ff */
[--C-:B------:R-:W-:Y:S01]  /*1380*/  SHF.R.S32.HI R155, RZ, 0x1f, R154.reuse ;  /* 0x0000001fff9b7819 */ /* 0x100fe2000001149a */
[C-C-:B------:R-:W-:Y:S01]  /*1390*/  IMAD R161, R5.reuse, -0x10, -R154.reuse ;  /* 0xfffffff005a17824 */ /* 0x140fe200078e0a9a */
[----:B------:R-:W-:Y:S01]  /*13a0*/  LOP3.LUT R158, R158, 0x8, RZ, 0xc, !PT ;  /* 0x000000089e9e7812 */ /* 0x000fe200078e0cff */
[----:B------:R-:W-:Y:S01]  /*13b0*/  IMAD.U32 R159, RZ, RZ, UR45 ;  /* 0x0000002dff9f7e24 */ /* 0x000fe2000f8e00ff */
[----:B------:R-:W-:Y:S01]  /*13c0*/  LOP3.LUT R160, R160, 0x18, RZ, 0x3c, !PT ;  /* 0x00000018a0a07812 */ /* 0x000fe200078e3cff */
[----:B------:R-:W-:-:S04]  /*13d0*/  IMAD.WIDE R154, R5, 0x10, R154 ;  /* 0x00000010059a7825 */ /* 0x000fc800078e029a */
[----:B------:R-:W-:Y:S02]  /*13e0*/  VIADD R157, R159, UR42 ;  /* 0x0000002a9f9d7c36 */ /* 0x000fe40008000000 */
[----:B------:R-:W-:-:S07]  /*13f0*/  VIADD R161, R161, UR5 ;  /* 0x00000005a1a17c36 */ /* 0x000fce0008000000 */
.L_x_294:
[----:B------:R-:W-:Y:S01]  /*1400*/  SHF.L.U32 R0, R163, 0x1f, RZ ;  /* 0x0000001fa3007819 */ /* 0x000fe200000006ff */
[----:B------:R-:W-:Y:S02]  /*1410*/  ULDC UR4, c[0x0][0x28c] ;  /* 0x0000a30000047ab9 */ /* 0x000fe40000000800 */
[----:B------:R-:W-:Y:S01]  /*1420*/  ISETP.LT.AND P1, PT, RZ, UR4, PT ;  /* 0x00000004ff007c0c */ /* 0x000fe2000bf21270 */
[----:B-1----:R-:W1:Y:S02]  /*1430*/  SYNCS.PHASECHK.TRANS64.TRYWAIT P0, [R159+UR42], R0 ;  /* 0x000000009f0075a7 */ /* 0x002e64000800016a */
[----:B-1-34-:R-:W-:Y:S10]  /*1440*/  @!P0 BRA `(.L_x_15) ;  /* 0x0000008000a48947 */ /* 0x01aff40003800000 */
.L_x_315:
[----:B------:R-:W-:Y:S05]  /*1450*/  @P1 BRA `(.L_x_16) ;  /* 0x0000000000401947 */ /* 0x000fea0003800000 */
[----:B-1----:R-:W-:Y:S01]  /*1460*/  MOV R0, 0x0 ;  /* 0x0000000000007802 */ /* 0x002fe20000000f00 */
[----:B------:R-:W-:Y:S01]  /*1470*/  ULDC.64 UR4, c[0x4][0x68] ;  /* 0x01001a0000047ab9 */ /* 0x000fe20000000a00 */
[----:B------:R-:W-:Y:S01]  /*1480*/  ULDC.64 UR6, c[0x4][0x8] ;  /* 0x0100020000067ab9 */ /* 0x000fe20000000a00 */
[----:B------:R-:W-:Y:S01]  /*1490*/  IMAD.U32 R4, RZ, RZ, UR4 ;  /* 0x00000004ff047e24 */ /* 0x000fe2000f8e00ff */
[----:B------:R1:W2:Y:S01]  /*14a0*/  LDC.64 R14, c[0x4][R0] ;  /* 0x01000000000e7b82 */ /* 0x0002a20000000a00 */
[----:B------:R-:W-:Y:S01]  /*14b0*/  IMAD.U32 R5, RZ, RZ, UR5 ;  /* 0x00000005ff057e24 */ /* 0x000fe2000f8e00ff */
[----:B------:R-:W-:Y:S01]  /*14c0*/  ULDC.64 UR4, c[0x4][0x70] ;  /* 0x01001c0000047ab9 */ /* 0x000fe20000000a00 */
[----:B------:R-:W-:Y:S02]  /*14d0*/  IMAD.U32 R10, RZ, RZ, UR6 ;  /* 0x00000006ff0a7e24 */ /* 0x000fe4000f8e00ff */
[----:B------:R-:W-:Y:S02]  /*14e0*/  IMAD.U32 R6, RZ, RZ, UR4 ;  /* 0x00000004ff067e24 */ /* 0x000fe4000f8e00ff */
[----:B------:R-:W-:-:S02]  /*14f0*/  IMAD.U32 R7, RZ, RZ, UR5 ;  /* 0x00000005ff077e24 */ /* 0x000fc4000f8e00ff */
[----:B------:R-:W-:Y:S02]  /*1500*/  IMAD.U32 R11, RZ, RZ, UR7 ;  /* 0x00000007ff0b7e24 */ /* 0x000fe4000f8e00ff */
[----:B------:R-:W-:Y:S02]  /*1510*/  IMAD.MOV.U32 R8, RZ, RZ, 0x1e1 ;  /* 0x000001e1ff087424 */ /* 0x000fe400078e00ff */
[----:B0-----:R-:W-:Y:S02]  /*1520*/  IMAD.MOV.U32 R12, RZ, RZ, 0x1 ;  /* 0x00000001ff0c7424 */ /* 0x001fe400078e00ff */
[----:B-1----:R-:W-:-:S07]  /*1530*/  IMAD.MOV.U32 R13, RZ, RZ, RZ ;  /* 0x000000ffff0d7224 */ /* 0x002fce00078e00ff */
[----:B------:R-:W-:-:S07]  /*1540*/  LEPC R20, `(.L_x_16) ;  /* 0x000000001014794e */ /* 0x000fce0000000000 */
[----:B--2--5:R-:W-:Y:S05]  /*1550*/  CALL.ABS.NOINC R14 ;  /* 0x000000000e007343 */ /* 0x024fea0003c00000 */
.L_x_16:
[----:B-1----:R-:W-:-:S04]  /*1560*/  LOP3.LUT R0, R16, 0x1, RZ, 0xfc, !PT ;  /* 0x0000000110007812 */ /* 0x002fc800078efcff */
[----:B------:R-:W-:-:S13]  /*1570*/  ISETP.NE.AND P0, PT, R0, 0x3, PT ;  /* 0x000000030000780c */ /* 0x000fda0003f05270 */
[----:B------:R-:W-:Y:S05]  /*1580*/  @!P0 BRA `(.L_x_17) ;  /* 0x0000000000048947 */ /* 0x000fea0003800000 */
[----:B------:R-:W-:Y:S01]  /*1590*/  BPT.TRAP 0x1 ;  /* 0x000000040000795c */ /* 0x000fe20000300000 */
.L_x_17:
[----:B------:R-:W-:Y:S02]  /*15a0*/  IMAD.U32 R3, RZ, RZ, UR39 ;  /* 0x00000027ff037e24 */ /* 0x000fe4000f8e00ff */
[----:B------:R-:W-:-:S03]  /*15b0*/  IMAD.U32 R0, RZ, RZ, UR38 ;  /* 0x00000026ff007e24 */ /* 0x000fc6000f8e00ff */
[----:B------:R-:W-:Y:S02]  /*15c0*/  LEA R3, R3, UR41, 0x3 ;  /* 0x0000002903037c11 */ /* 0x000fe4000f8e18ff */
[----:B------:R-:W-:-:S04]  /*15d0*/  SHF.L.U32 R0, R0, 0x1f, RZ ;  /* 0x0000001f00007819 */ /* 0x000fc800000006ff */
[----:B------:R1:W2:Y:S01]  /*15e0*/  SYNCS.PHASECHK.TRANS64.TRYWAIT P1, [R3+URZ], R0 ;  /* 0x00000000030075a7 */ /* 0x0002a2000802017f */
[----:B------:R-:W-:Y:S05]  /*15f0*/  @!P0 BRA `(.L_x_18) ;  /* 0x0000000000048947 */ /* 0x000fea0003800000 */
[----:B------:R-:W-:Y:S01]  /*1600*/  BPT.TRAP 0x1 ;  /* 0x000000040000795c */ /* 0x000fe20000300000 */
.L_x_18:
[----:B------:R-:W-:-:S05]  /*1610*/  IMAD.U32 R4, RZ, RZ, UR43 ;  /* 0x0000002bff047e24 */ /* 0x000fca000f8e00ff */
[----:B------:R-:W-:Y:S01]  /*1620*/  ISETP.GE.AND P2, PT, R4, 0x1, PT ;  /* 0x000000010400780c */ /* 0x000fe20003f46270 */
[----:B--2---:R-:W-:-:S12]  /*1630*/  @P1 BRA `(.L_x_19) ;  /* 0x0000000000081947 */ /* 0x004fd80003800000 */
[----:B------:R-:W2:Y:S02]  /*1640*/  SYNCS.PHASECHK.TRANS64.TRYWAIT P1, [R3+URZ], R0 ;  /* 0x00000000030075a7 */ /* 0x000ea4000802017f */
[----:B--2---:R-:W-:Y:S05]  /*1650*/  @!P1 BRA `(.L_x_20) ;  /* 0x0000008000349947 */ /* 0x004fea0003800000 */
.L_x_19:
[----:B------:R-:W-:Y:S05]  /*1660*/  WARPSYNC.ALL ;  /* 0x0000000000007948 */ /* 0x000fea0003800000 */
[----:B------:R-:W-:Y:S01]  /*1670*/  UIADD3 UR4, UR41, 0x100, URZ ;  /* 0x0000010029047890 */ /* 0x000fe2000fffe03f */
[----:B------:R-:W-:Y:S01]  /*1680*/  WARPGROUP.ARRIVE ;  /* 0x00000000000079c5 */ /* 0x000fe20000000000 */
[----:B------:R-:W-:Y:S02]  /*1690*/  UIADD3 UR5, UR41, 0x3100, URZ ;  /* 0x0000310029057890 */ /* 0x000fe4000fffe03f */
[----:B------:R-:W-:Y:S02]  /*16a0*/  USHF.R.U32.HI UR4, URZ, 0x4, UR4 ;  /* 0x000000043f047899 */ /* 0x000fe40008011604 */
[----:B------:R-:W-:-:S02]  /*16b0*/  USHF.R.U32.HI UR5, URZ, 0x4, UR5 ;  /* 0x000000043f057899 */ /* 0x000fc40008011605 */
[----:B------:R-:W-:Y:S02]  /*16c0*/  ULOP3.LUT UR4, UR4, 0x3fff, URZ, 0xc0, !UPT ;  /* 0x00003fff04047892 */ /* 0x000fe4000f8ec03f */
[----:B------:R-:W-:Y:S02]  /*16d0*/  ULOP3.LUT UR5, UR5, 0x3fff, URZ, 0xc0, !UPT ;  /* 0x00003fff05057892 */ /* 0x000fe4000f8ec03f */
[----:B------:R-:W-:Y:S02]  /*16e0*/  ULOP3.LUT UR11, UR4, 0x10000, URZ, 0xfc, !UPT ;  /* 0x00010000040b7892 */ /* 0x000fe4000f8efc3f */
[----:B------:R-:W-:Y:S02]  /*16f0*/  ULOP3.LUT UR10, UR5, 0x10000, URZ, 0xfc, !UPT ;  /* 0x00010000050a7892 */ /* 0x000fe4000f8efc3f */
[----:B------:R-:W-:Y:S02]  /*1700*/  ULEA UR4, UR39, UR11, 0x8 ;  /* 0x0000000b27047291 */ /* 0x000fe4000f8e403f */
[----:B------:R-:W-:Y:S01]  /*1710*/  ULEA UR6, UR39, UR10, 0xa ;  /* 0x0000000a27067291 */ /* 0x000fe2000f8e503f */
[----:B------:R-:W-:Y:S01]  /*1720*/  UMOV UR5, 0x80000020 ;  /* 0x8000002000057882 */ /* 0x000fe20000000000 */
[----:B------:R-:W-:-:S07]  /*1730*/  UMOV UR7, 0x80000020 ;  /* 0x8000002000077882 */ /* 0x000fce0000000000 */
[----:B------:R-:W-:Y:S01]  /*1740*/  IGMMA.64x256x32.S8.S8 R24, gdesc[UR4], RZ, !UPT, gsb0 ;  /* 0x06600000041879f1 */ /* 0x000fe2000c0410ff */
[----:B------:R-:W-:Y:S02]  /*1750*/  UIADD3 UR4, UR4, 0x2, URZ ;  /* 0x0000000204047890 */ /* 0x000fe4000fffe03f */
[----:B------:R-:W-:Y:S01]  /*1760*/  UIADD3 UR6, UR6, 0x2, URZ ;  /* 0x0000000206067890 */ /* 0x000fe2000fffe03f */
[----:B------:R-:W-:Y:S01]  /*1770*/  UMOV UR5, 0x80000020 ;  /* 0x8000002000057882 */ /* 0x000fe20000000000 */
[----:B------:R-:W-:Y:S01]  /*1780*/  UMOV UR7, 0x80000020 ;  /* 0x8000002000077882 */ /* 0x000fe20000000000 */
[----:B------:R-:W-:Y:S02]  /*1790*/  WARPGROUP.DEPBAR.LE gsb0, 0x0 ;  /* 0x00008000000079c5 */ /* 0x000fe40000010000 */
[----:B------:R-:W-:-:S06]  /*17a0*/  WARPGROUP.ARRIVE ;  /* 0x00000000000079c5 */ /* 0x000fcc0000000000 */
[----:B------:R-:W-:Y:S03]  /*17b0*/  IGMMA.64x256x32.S8.S8 R24, gdesc[UR4], R24, gsb0 ;  /* 0x06600000041879f1 */ /* 0x000fe60008041018 */
[----:B------:R-:W-:Y:S02]  /*17c0*/  WARPGROUP.DEPBAR.LE gsb0, 0x0 ;  /* 0x00008000000079c5 */ /* 0x000fe40000010000 */
[----:B------:R-:W-:Y:S05]  /*17d0*/  @!P2 BRA `(.L_x_21) ;  /* 0x0000000000d0a947 */ /* 0x000fea0003800000 */
[----:B------:R-:W-:Y:S01]  /*17e0*/  UIADD3 UR4, UR39, 0x1, URZ ;  /* 0x0000000127047890 */ /* 0x000fe2000fffe03f */
[----:B-12---:R-:W-:Y:S01]  /*17f0*/  IMAD.U32 R0, RZ, RZ, UR43 ;  /* 0x0000002bff007e24 */ /* 0x006fe2000f8e00ff */
[----:B------:R-:W-:Y:S02]  /*1800*/  UMOV UR9, UR39 ;  /* 0x0000002700097c82 */ /* 0x000fe40008000000 */
[----:B------:R-:W-:-:S04]  /*1810*/  UISETP.NE.AND UP0, UPT, UR4, 0x3, UPT ;  /* 0x000000030400788c */ /* 0x000fc8000bf05270 */
[----:B------:R-:W-:Y:S02]  /*1820*/  USEL UR5, URZ, 0x1, UP0 ;  /* 0x000000013f057887 */ /* 0x000fe40008000000 */
[----:B------:R-:W-:Y:S02]  /*1830*/  USEL UR8, UR4, URZ, UP0 ;  /* 0x0000003f04087287 */ /* 0x000fe40008000000 */
[----:B------:R-:W-:-:S06]  /*1840*/  ULOP3.LUT UR5, UR38, UR5, URZ, 0x3c, !UPT ;  /* 0x0000000526057292 */ /* 0x000fcc000f8e3c3f */
[----:B------:R-:W-:-:S07]  /*1850*/  IMAD.U32 R5, RZ, RZ, UR5 ;  /* 0x00000005ff057e24 */ /* 0x000fce000f8e00ff */
.L_x_28:
[----:B-12---:R-:W-:Y:S05]  /*1860*/  @!P0 BRA `(.L_x_22) ;  /* 0x0000000000048947 */ /* 0x006fea0003800000 */
[----:B------:R-:W-:Y:S01]  /*1870*/  BPT.TRAP 0x1 ;  /* 0x000000040000795c */ /* 0x000fe20000300000 */
.L_x_22:
[----:B------:R-:W-:Y:S01]  /*1880*/  ULEA UR4, UR8, UR41, 0x3 ;  /* 0x0000002908047291 */ /* 0x000fe2000f8e183f */
[----:B------:R-:W-:-:S08]  /*1890*/  SHF.L.U32 R3, R5, 0x1f, RZ ;  /* 0x0000001f05037819 */ /* 0x000fd000000006ff */
[----:B------:R1:W2:Y:S01]  /*18a0*/  SYNCS.PHASECHK.TRANS64.TRYWAIT P1, [UR4], R3 ;  /* 0x00000003ff0075a7 */ /* 0x0002a20008020144 */
[----:B------:R-:W-:Y:S05]  /*18b0*/  @!P0 BRA `(.L_x_23) ;  /* 0x0000000000048947 */ /* 0x000fea0003800000 */
[----:B------:R-:W-:Y:S01]  /*18c0*/  BPT.TRAP 0x1 ;  /* 0x000000040000795c */ /* 0x000fe20000300000 */
.L_x_23:
[----:B--2---:R-:W-:Y:S05]  /*18d0*/  @P1 BRA `(.L_x_24) ;  /* 0x0000000000081947 */ /* 0x004fea0003800000 */
[----:B------:R-:W2:Y:S02]  /*18e0*/  SYNCS.PHASECHK.TRANS64.TRYWAIT P1, [UR4], R3 ;  /* 0x00000003ff0075a7 */ /* 0x000ea40008020144 */
[----:B--2---:R-:W-:Y:S05]  /*18f0*/  @!P1 BRA `(.L_x_25) ;  /* 0x0000007c00a09947 */ /* 0x004fea0003800000 */
.L_x_24:
[----:B------:R-:W-:Y:S01]  /*1900*/  ULEA UR4, UR8, UR11, 0x8 ;  /* 0x0000000b08047291 */ /* 0x000fe2000f8e403f */
[----:B------:R-:W-:Y:S01]  /*1910*/  WARPGROUP.ARRIVE ;  /* 0x00000000000079c5 */ /* 0x000fe20000000000 */
[----:B------:R-:W-:Y:S01]  /*1920*/  ULEA UR6, UR8, UR10, 0xa ;  /* 0x0000000a08067291 */ /* 0x000fe2000f8e503f */
[----:B------:R-:W-:Y:S01]  /*1930*/  UMOV UR5, 0x80000020 ;  /* 0x8000002000057882 */ /* 0x000fe20000000000 */
[----:B------:R-:W-:-:S07]  /*1940*/  UMOV UR7, 0x80000020 ;  /* 0x8000002000077882 */ /* 0x000fce0000000000 */
[----:B------:R-:W-:Y:S01]  /*1950*/  IGMMA.64x256x32.S8.S8 R24, gdesc[UR4], R24, gsb0 ;  /* 0x06600000041879f1 */ /* 0x000fe20008041018 */
        /* <DEDUP_REMOVED lines=9> */
[----:B------:R-:W-:Y:S01]  /*19f0*/  BPT.TRAP 0x1 ;  /* 0x000000040000795c */ /* 0x000fe20000300000 */
.L_x_26:
[----:B------:R-:W-:Y:S01]  /*1a00*/  ULEA UR4, UR9, UR41, 0x3 ;  /* 0x0000002909047291 */ /* 0x000fe2000f8e183f */
[----:B------:R-:W-:-:S03]  /*1a10*/  ISETP.GT.U32.AND P1, PT, R16, 0x1, PT ;  /* 0x000000011000780c */ /* 0x000fc60003f24070 */
[----:B------:R-:W-:-:S04]  /*1a20*/  UIADD3 UR4, UR4, 0x18, URZ ;  /* 0x0000001804047890 */ /* 0x000fc8000fffe03f */
[----:B------:R-:W-:-:S09]  /*1a30*/  UPRMT UR4, URZ, 0x654, UR4 ;  /* 0x000006543f047896 */ /* 0x000fd20008000004 */
[----:B------:R-:W-:Y:S01]  /*1a40*/  SYNCS.ARRIVE.TRANS64.RED.A1T0 RZ, [UR4], RZ ;  /* 0x000000ffffff79a7 */ /* 0x000fe20008100404 */
[----:B------:R-:W-:Y:S05]  /*1a50*/  @P1 BRA `(.L_x_27) ;  /* 0x0000000000041947 */ /* 0x000fea0003800000 */
[----:B------:R-:W-:Y:S01]  /*1a60*/  BPT.TRAP 0x1 ;  /* 0x000000040000795c */ /* 0x000fe20000300000 */
.L_x_27:
[----:B------:R-:W-:Y:S01]  /*1a70*/  UIADD3 UR8, UR8, 0x1, URZ ;  /* 0x0000000108087890 */ /* 0x000fe2000fffe03f */
[C---:B------:R-:W-:Y:S01]  /*1a80*/  ISETP.GT.AND P1, PT, R0.reuse, 0x1, PT ;  /* 0x000000010000780c */ /* 0x040fe20003f24270 */
[----:B------:R-:W-:Y:S01]  /*1a90*/  UIADD3 UR9, UR9, 0x1, URZ ;  /* 0x0000000109097890 */ /* 0x000fe2000fffe03f */
[----:B------:R-:W-:Y:S01]  /*1aa0*/  VIADD R0, R0, 0xffffffff ;  /* 0xffffffff00007836 */ /* 0x000fe20000000000 */
[----:B------:R-:W-:Y:S02]  /*1ab0*/  UISETP.NE.AND UP0, UPT, UR8, 0x3, UPT ;  /* 0x000000030800788c */ /* 0x000fe4000bf05270 */
[----:B------:R-:W-:Y:S02]  /*1ac0*/  UISETP.NE.AND UP1, UPT, UR9, 0x3, UPT ;  /* 0x000000030900788c */ /* 0x000fe4000bf25270 */
[----:B------:R-:W-:Y:S02]  /*1ad0*/  USEL UR4, URZ, 0x1, UP0 ;  /* 0x000000013f047887 */ /* 0x000fe40008000000 */
[----:B------:R-:W-:-:S02]  /*1ae0*/  USEL UR8, UR8, URZ, UP0 ;  /* 0x0000003f08087287 */ /* 0x000fc40008000000 */
[----:B------:R-:W-:Y:S02]  /*1af0*/  USEL UR9, UR9, URZ, UP1 ;  /* 0x0000003f09097287 */ /* 0x000fe40008800000 */
[----:B------:R-:W-:Y:S01]  /*1b00*/  LOP3.LUT R5, R5, UR4, RZ, 0x3c, !PT ;  /* 0x0000000405057c12 */ /* 0x000fe2000f8e3cff */
[----:B------:R-:W-:Y:S09]  /*1b10*/  @P1 BRA `(.L_x_28) ;  /* 0xfffffffc00501947 */ /* 0x000ff2000383ffff */
.L_x_21:
[----:B-12---:R-:W1:Y:S01]  /*1b20*/  LDC R0, c[0x0][0x28c] ;  /* 0x0000a300ff007b82 */ /* 0x006e620000000800 */
[----:B------:R2:W-:Y:S01]  /*1b30*/  SYNCS.ARRIVE.TRANS64.A1T0 RZ, [R158+UR45], RZ ;  /* 0x000000ff9eff79a7 */ /* 0x0005e2000810002d */
[----:B-1----:R-:W-:-:S13]  /*1b40*/  ISETP.GE.AND P1, PT, R0, 0x1, PT ;  /* 0x000000010000780c */ /* 0x002fda0003f26270 */
[----:B--2---:R-:W-:Y:S05]  /*1b50*/  @!P1 BRA `(.L_x_29) ;  /* 0x0000000000349947 */ /* 0x004fea0003800000 */
[----:B------:R-:W-:Y:S05]  /*1b60*/  @!P0 BRA `(.L_x_30) ;  /* 0x0000000000048947 */ /* 0x000fea0003800000 */
[----:B------:R-:W-:Y:S01]  /*1b70*/  BPT.TRAP 0x1 ;  /* 0x000000040000795c */ /* 0x000fe20000300000 */
.L_x_30:
[----:B------:R-:W-:Y:S01]  /*1b80*/  UIADD3 UR6, UR43, UR39, URZ ;  /* 0x000000272b067290 */ /* 0x000fe2000fffe03f */
[----:B------:R-:W-:-:S03]  /*1b90*/  ISETP.GT.U32.AND P0, PT, R16, 0x1, PT ;  /* 0x000000011000780c */ /* 0x000fc60003f04070 */
[----:B------:R-:W-:-:S04]  /*1ba0*/  UIMAD.WIDE.U32 UR4, UR6, -0x55555555, URZ ;  /* 0xaaaaaaab060478a5 */ /* 0x000fc8000f8e003f */
[----:B------:R-:W-:-:S04]  /*1bb0*/  USHF.R.U32.HI UR4, URZ, 0x1, UR5 ;  /* 0x000000013f047899 */ /* 0x000fc80008011605 */
[----:B------:R-:W-:-:S04]  /*1bc0*/  UIMAD UR6, UR4, -0x3, UR6 ;  /* 0xfffffffd040678a4 */ /* 0x000fc8000f8e0206 */
[----:B------:R-:W-:-:S04]  /*1bd0*/  ULEA UR6, UR6, UR41, 0x3 ;  /* 0x0000002906067291 */ /* 0x000fc8000f8e183f */
[----:B------:R-:W-:-:S04]  /*1be0*/  UIADD3 UR6, UR6, 0x18, URZ ;  /* 0x0000001806067890 */ /* 0x000fc8000fffe03f */
[----:B------:R-:W-:-:S09]  /*1bf0*/  UPRMT UR6, URZ, 0x654, UR6 ;  /* 0x000006543f067896 */ /* 0x000fd20008000006 */
[----:B------:R-:W-:Y:S01]  /*1c00*/  SYNCS.ARRIVE.TRANS64.RED.A1T0 RZ, [UR6], RZ ;  /* 0x000000ffffff79a7 */ /* 0x000fe20008100406 */
[----:B------:R-:W-:Y:S05]  /*1c10*/  @P0 BRA `(.L_x_29) ;  /* 0x0000000000040947 */ /* 0x000fea0003800000 */
[----:B------:R-:W-:Y:S01]  /*1c20*/  BPT.TRAP 0x1 ;  /* 0x000000040000795c */ /* 0x000fe20000300000 */
.L_x_29:
[----:B------:R-:W-:Y:S01]  /*1c30*/  SHF.L.U32 R0, R163, 0x1f, RZ ;  /* 0x0000001fa3007819 */ /* 0x000fe200000006ff */
[----:B------:R-:W-:Y:S01]  /*1c40*/  UIADD3 UR39, UR44, UR39, URZ ;  /* 0x000000272c277290 */ /* 0x000fe2000fffe03f */
[----:B------:R-:W1:Y:S01]  /*1c50*/  LDC R7, c[0x0][0x288] ;  /* 0x0000a200ff077b82 */ /* 0x000e620000000800 */
[----:B------:R-:W-:Y:S01]  /*1c60*/  UISETP.GE.U32.AND UP1, UPT, UR44, 0x3, UPT ;  /* 0x000000032c00788c */ /* 0x000fe2000bf26070 */
[----:B------:R-:W-:Y:S01]  /*1c70*/  IMAD.SHL.U32 R8, R156, 0x2, RZ ;  /* 0x000000029c087824 */ /* 0x000fe200078e00ff */
[----:B------:R-:W-:Y:S02]  /*1c80*/  UISETP.GT.U32.AND UP0, UPT, UR39, 0x2, UPT ;  /* 0x000000022700788c */ /* 0x000fe4000bf04070 */
[----:B------:R-:W-:Y:S02]  /*1c90*/  UIMAD.WIDE.U32 UR4, UR39, -0x55555555, URZ ;  /* 0xaaaaaaab270478a5 */ /* 0x000fe4000f8e003f */
[----:B------:R-:W-:Y:S01]  /*1ca0*/  UISETP.LT.U32.AND UP0, UPT, UR44, 0x3, UP0 ;  /* 0x000000032c00788c */ /* 0x000fe20008701070 */
[----:B------:R-:W2:Y:S01]  /*1cb0*/  SYNCS.PHASECHK.TRANS64.TRYWAIT P0, [R159+UR42+0x10], R0 ;  /* 0x000010009f0075a7 */ /* 0x000ea2000800016a */
[----:B------:R-:W-:Y:S01]  /*1cc0*/  USHF.R.U32.HI UR4, URZ, 0x1, UR5 ;  /* 0x000000013f047899 */ /* 0x000fe20008011605 */
[----:B------:R-:W-:Y:S01]  /*1cd0*/  SHF.R.S32.HI R9, RZ, 0x1f, R8 ;  /* 0x0000001fff097819 */ /* 0x000fe20000011408 */
[----:B------:R-:W-:-:S02]  /*1ce0*/  USEL UR6, URZ, 0x1, !UP0 ;  /* 0x000000013f067887 */ /* 0x000fc4000c000000 */
[----:B------:R-:W-:Y:S02]  /*1cf0*/  UIMAD UR39, UR4, -0x3, UR39 ;  /* 0xfffffffd042778a4 */ /* 0x000fe4000f8e0227 */
[----:B------:R-:W-:-:S04]  /*1d00*/  ULOP3.LUT UR38, UR38, UR6, URZ, 0x3c, !UPT ;  /* 0x0000000626267292 */ /* 0x000fc8000f8e3c3f */
[----:B------:R-:W-:Y:S01]  /*1d10*/  @UP1 ULOP3.LUT UR38, UR38, 0x1, UR4, 0x78, !UPT ;  /* 0x0000000126261892 */ /* 0x000fe2000f8e7804 */
[----:B-12---:R-:W-:Y:S11]  /*1d20*/  @!P0 BRA `(.L_x_31) ;  /* 0x0000007800ac8947 */ /* 0x006ff60003800000 */
.L_x_316:
[----:B-1----:R-:W-:Y:S01]  /*1d30*/  IMAD.SHL.U32 R0, R19, 0x40, RZ ;  /* 0x0000004013007824 */ /* 0x002fe200078e00ff */
[----:B------:R-:W-:Y:S01]  /*1d40*/  ULDC UR6, c[0x0][0x284] ;  /* 0x0000a10000067ab9 */ /* 0x000fe20000000800 */
[----:B------:R-:W-:Y:S01]  /*1d50*/  IMAD.SHL.U32 R22, R22, 0x100, RZ ;  /* 0x0000010016167824 */ /* 0x000fe200078e00ff */
[----:B------:R-:W-:Y:S01]  /*1d60*/  SHF.R.S32.HI R15, RZ, 0x1f, R2 ;  /* 0x0000001fff0f7819 */ /* 0x000fe20000011402 */
[----:B------:R-:W-:Y:S01]  /*1d70*/  ULDC.64 UR4, c[0x0][0x5d0] ;  /* 0x0001740000047ab9 */ /* 0x000fe20000000a00 */
[----:B------:R-:W-:Y:S01]  /*1d80*/  ISETP.GE.AND P0, PT, R0, UR6, PT ;  /* 0x0000000600007c0c */ /* 0x000fe2000bf06270 */
[----:B------:R-:W-:Y:S01]  /*1d90*/  IMAD.WIDE.U32 R4, R2, UR4, R8 ;  /* 0x0000000402047c25 */ /* 0x000fe2000f8e0008 */
[----:B------:R-:W-:Y:S02]  /*1da0*/  SHF.R.S32.HI R14, RZ, 0x1f, R22 ;  /* 0x0000001fff0e7819 */ /* 0x000fe40000011416 */
[C---:B------:R-:W-:Y:S01]  /*1db0*/  ISETP.GE.OR P0, PT, R22.reuse, R7, P0 ;  /* 0x000000071600720c */ /* 0x040fe20000706670 */
[----:B------:R-:W-:Y:S01]  /*1dc0*/  IMAD R3, R15, UR4, RZ ;  /* 0x000000040f037c24 */ /* 0x000fe2000f8e02ff */
[----:B------:R-:W-:-:S03]  /*1dd0*/  IADD3 R4, P1, R22, R4, RZ ;  /* 0x0000000416047210 */ /* 0x000fc60007f3e0ff */
[----:B------:R-:W-:-:S05]  /*1de0*/  IMAD R3, R2, UR5, R3 ;  /* 0x0000000502037c24 */ /* 0x000fca000f8e0203 */
[----:B------:R-:W-:-:S03]  /*1df0*/  IADD3.X R5, R14, R5, R3, P1, !PT ;  /* 0x000000050e057210 */ /* 0x000fc60000ffe403 */
[----:B------:R-:W-:Y:S05]  /*1e00*/  @P0 BRA `(.L_x_32) ;  /* 0x0000006000b00947 */ /* 0x000fea0003800000 */
[----:B0-----:R-:W0:Y:S01]  /*1e10*/  LDC.64 R12, c[0x0][0x5c8] ;  /* 0x00017200ff0c7b82 */ /* 0x001e220000000a00 */
[----:B------:R-:W-:Y:S01]  /*1e20*/  IMAD.WIDE R10, R19, 0x40, R154 ;  /* 0x00000040130a7825 */ /* 0x000fe200078e029a */
[----:B------:R-:W-:Y:S01]  /*1e30*/  ULDC.64 UR4, c[0x0][0x5c0] ;  /* 0x0001700000047ab9 */ /* 0x000fe20000000a00 */
[----:B------:R-:W-:Y:S02]  /*1e40*/  BSSY B0, `(.L_x_32) ;  /* 0x0000628000007945 */ /* 0x000fe40003800000 */
[----:B------:R-:W-:Y:S02]  /*1e50*/  IMAD.IADD R19, R161, 0x1, -R0 ;  /* 0x00000001a1137824 */ /* 0x000fe400078e0a00 */
[-C--:B0-----:R-:W-:Y:S02]  /*1e60*/  IMAD R3, R11, R12.reuse, RZ ;  /* 0x0000000c0b037224 */ /* 0x081fe400078e02ff */
[----:B------:R-:W-:-:S04]  /*1e70*/  IMAD.WIDE.U32 R4, R10, R12, R4 ;  /* 0x0000000c0a047225 */ /* 0x000fc800078e0004 */
[----:B------:R-:W-:Y:S01]  /*1e80*/  IMAD R3, R10, R13, R3 ;  /* 0x0000000d0a037224 */ /* 0x000fe200078e0203 */
[----:B------:R-:W-:-:S03]  /*1e90*/  IADD3 R4, P0, R4, UR4, RZ ;  /* 0x0000000404047c10 */ /* 0x000fc6000ff1e0ff */
[----:B------:R-:W-:Y:S01]  /*1ea0*/  IMAD.IADD R3, R5, 0x1, R3 ;  /* 0x0000000105037824 */ /* 0x000fe200078e0203 */
[----:B------:R-:W-:-:S04]  /*1eb0*/  LEA R6, P1, R12, R4, 0x3 ;  /* 0x000000040c067211 */ /* 0x000fc800078218ff */
[----:B------:R-:W-:Y:S01]  /*1ec0*/  IADD3.X R5, R3, UR5, RZ, P0, !PT ;  /* 0x0000000503057c10 */ /* 0x000fe200087fe4ff */
[----:B------:R-:W-:Y:S01]  /*1ed0*/  IMAD R3, R156, -0x2, R7 ;  /* 0xfffffffe9c037824 */ /* 0x000fe200078e0207 */
[----:B-----5:R-:W-:Y:S02]  /*1ee0*/  ISETP.NE.AND P0, PT, R152, RZ, PT ;  /* 0x000000ff9800720c */ /* 0x020fe40003f05270 */
[----:B------:R-:W-:Y:S01]  /*1ef0*/  LEA.HI.X R7, R12, R5, R13, 0x3, P1 ;  /* 0x000000050c077211 */ /* 0x000fe200008f1c0d */
[----:B------:R-:W-:-:S10]  /*1f00*/  IMAD.IADD R0, R3, 0x1, -R22 ;  /* 0x0000000103007824 */ /* 0x000fd400078e0a16 */
[----:B------:R-:W-:Y:S05]  /*1f10*/  @!P0 BRA `(.L_x_33) ;  /* 0x0000004800608947 */ /* 0x000fea0003800000 */
[----:B------:R-:W0:Y:S01]  /*1f20*/  LDC.64 R20, c[0x0][0x5b0] ;  /* 0x00016c00ff147b82 */ /* 0x000e220000000a00 */
[----:B------:R-:W-:Y:S01]  /*1f30*/  ULDC.64 UR4, c[0x0][0x5b8] ;  /* 0x00016e0000047ab9 */ /* 0x000fe20000000a00 */
[----:B------:R-:W-:Y:S01]  /*1f40*/  ISETP.GE.AND P1, PT, R19, 0x1, PT ;  /* 0x000000011300780c */ /* 0x000fe20003f26270 */
[----:B------:R-:W-:Y:S01]  /*1f50*/  IMAD.WIDE.U32 R8, R2, UR4, R8 ;  /* 0x0000000402087c25 */ /* 0x000fe2000f8e0008 */
[----:B------:R-:W-:Y:S02]  /*1f60*/  BSSY B1, `(.L_x_34) ;  /* 0x000000e000017945 */ /* 0x000fe40003800000 */
[----:B------:R-:W-:Y:S01]  /*1f70*/  ISETP.LT.OR P5, PT, R0, 0x1, !P1 ;  /* 0x000000010000780c */ /* 0x000fe20004fa1670 */
[----:B------:R-:W-:Y:S01]  /*1f80*/  IMAD R3, R15, UR4, RZ ;  /* 0x000000040f037c24 */ /* 0x000fe2000f8e02ff */
[----:B------:R-:W1:Y:S01]  /*1f90*/  LDC.64 R164, c[0x0][0x5a8] ;  /* 0x00016a00ffa47b82 */ /* 0x000e620000000a00 */
[----:B------:R-:W-:Y:S02]  /*1fa0*/  IADD3 R12, P0, R22, R8, RZ ;  /* 0x00000008160c7210 */ /* 0x000fe40007f1e0ff */
[----:B------:R-:W-:-:S05]  /*1fb0*/  IMAD R3, R2, UR5, R3 ;  /* 0x0000000502037c24 */ /* 0x000fca000f8e0203 */
[----:B------:R-:W-:Y:S01]  /*1fc0*/  IADD3.X R13, R14, R9, R3, P0, !PT ;  /* 0x000000090e0d7210 */ /* 0x000fe200007fe403 */
[-C--:B0-----:R-:W-:Y:S02]  /*1fd0*/  IMAD R8, R11, R20.reuse, RZ ;  /* 0x000000140b087224 */ /* 0x081fe400078e02ff */
[----:B------:R-:W-:-:S04]  /*1fe0*/  IMAD.WIDE.U32 R2, R10, R20, R12 ;  /* 0x000000140a027225 */ /* 0x000fc800078e000c */
[----:B------:R-:W-:Y:S01]  /*1ff0*/  IMAD R15, R10, R21, R8 ;  /* 0x000000150a0f7224 */ /* 0x000fe200078e0208 */
[----:B-1----:R-:W-:-:S04]  /*2000*/  IADD3 R2, P0, R2, R164, RZ ;  /* 0x000000a402027210 */ /* 0x002fc80007f1e0ff */
[----:B------:R-:W-:Y:S01]  /*2010*/  IADD3.X R3, R165, R3, R15, P0, !PT ;  /* 0x00000003a5037210 */ /* 0x000fe200007fe40f */
[----:B------:R-:W-:Y:S08]  /*2020*/  @P5 BRA `(.L_x_35) ;  /* 0x0000000000045947 */ /* 0x000ff00003800000 */
[----:B------:R0:W5:Y:S02]  /*2030*/  LDG.E.U8 R162, desc[UR36][R2.64] ;  /* 0x0000002402a27981 */ /* 0x000164000c1e1100 */
.L_x_35:
[----:B------:R-:W-:Y:S05]  /*2040*/  BSYNC B1 ;  /* 0x0000000000017941 */ /* 0x000fea0003800000 */
.L_x_34:
[----:B-----5:R-:W-:Y:S01]  /*2050*/  LOP3.LUT R11, R162, 0xffff, RZ, 0xc0, !PT ;  /* 0x0000ffffa20b7812 */ /* 0x020fe200078ec0ff */
[C---:B------:R-:W-:Y:S01]  /*2060*/  IMAD.SHL.U32 R8, R20.reuse, 0x8, RZ ;  /* 0x0000000814087824 */ /* 0x040fe200078e00ff */
[----:B------:R-:W-:Y:S01]  /*2070*/  SHF.L.U64.HI R9, R20, 0x3, R21 ;  /* 0x0000000314097819 */ /* 0x000fe20000010215 */
[----:B------:R-:W-:Y:S01]  /*2080*/  BSSY B1, `(.L_x_36) ;  /* 0x000000e000017945 */ /* 0x000fe20003800000 */
[----:B------:R-:W-:Y:S02]  /*2090*/  PRMT R11, R11, 0x8880, RZ ;  /* 0x000088800b0b7816 */ /* 0x000fe400000000ff */
[----:B------:R-:W-:Y:S01]  /*20a0*/  ISETP.LT.OR P2, PT, R0, 0x2, !P1 ;  /* 0x000000020000780c */ /* 0x000fe20004f41670 */
[----:B------:R-:W-:Y:S01]  /*20b0*/  IMAD.WIDE.U32 R8, R10, R20, R8 ;  /* 0x000000140a087225 */ /* 0x000fe200078e0008 */
[----:B------:R-:W-:-:S03]  /*20c0*/  ISETP.GE.AND P0, PT, R19, 0x9, PT ;  /* 0x000000091300780c */ /* 0x000fc60003f06270 */
[----:B------:R-:W-:Y:S01]  /*20d0*/  IMAD R10, R11, R152, RZ ;  /* 0x000000980b0a7224 */ /* 0x000fe200078e02ff */
[----:B------:R-:W-:Y:S01]  /*20e0*/  IADD3 R8, P3, P4, R12, R164, R8 ;  /* 0x000000a40c087210 */ /* 0x000fe20007c7e008 */
[----:B------:R-:W-:Y:S02]  /*20f0*/  IMAD.IADD R14, R15, 0x1, R9 ;  /* 0x000000010f0e7824 */ /* 0x000fe400078e0209 */
[----:B------:R-:W-:-:S05]  /*2100*/  @!P5 IMAD R11, R24, R153, R10 ;  /* 0x00000099180bd224 */ /* 0x000fca00078e020a */
[----:B------:R1:W-:Y:S01]  /*2110*/  @!P5 STG.E.U8 desc[UR36][R4.64], R11 ;  /* 0x0000000b0400d986 */ /* 0x0003e2000c101124 */
[----:B------:R-:W-:Y:S05]  /*2120*/  @P2 BRA `(.L_x_37) ;  /* 0x00000000000c2947 */ /* 0x000fea0003800000 */
[----:B------:R-:W1:Y:S02]  /*2130*/  LDG.E.U8 R162, desc[UR36][R2.64+0x1] ;  /* 0x0000012402a27981 */ /* 0x000e64000c1e1100 */
[----:B-1----:R-:W-:-:S05]  /*2140*/  PRMT R11, R162, 0x8880, RZ ;  /* 0x00008880a20b7816 */ /* 0x002fca00000000ff */
[----:B------:R-:W-:-:S07]  /*2150*/  IMAD R10, R11, R152, RZ ;  /* 0x000000980b0a7224 */ /* 0x000fce00078e02ff */
.L_x_37:
[----:B------:R-:W-:Y:S05]  /*2160*/  BSYNC B1 ;  /* 0x0000000000017941 */ /* 0x000fea0003800000 */
.L_x_36:
[C---:B------:R-:W-:Y:S01]  /*2170*/  ISETP.LT.OR P5, PT, R0.reuse, 0x1, !P0 ;  /* 0x000000010000780c */ /* 0x040fe200047a1670 */
[----:B------:R-:W-:Y:S01]  /*2180*/  @!P2 IMAD R25, R25, R153, R10 ;  /* 0x000000991919a224 */ /* 0x000fe200078e020a */
[----:B------:R-:W-:Y:S01]  /*2190*/  BSSY B1, `(.L_x_38) ;  /* 0x000000a000017945 */ /* 0x000fe20003800000 */
[----:B------:R-:W-:Y:S02]  /*21a0*/  IADD3.X R9, R13, R165, R14, P3, P4 ;  /* 0x000000a50d097210 */ /* 0x000fe40001fe840e */
[C---:B------:R-:W-:Y:S01]  /*21b0*/  ISETP.LT.OR P3, PT, R0.reuse, 0x2, !P0 ;  /* 0x000000020000780c */ /* 0x040fe20004761670 */
[----:B------:R2:W-:Y:S01]  /*21c0*/  @!P2 STG.E.U8 desc[UR36][R4.64+0x1], R25 ;  /* 0x000001190400a986 */ /* 0x0005e2000c101124 */
[C---:B------:R-:W-:Y:S02]  /*21d0*/  ISETP.LT.OR P4, PT, R0.reuse, 0x9, !P1 ;  /* 0x000000090000780c */ /* 0x040fe40004f81670 */
[----:B------:R-:W-:-:S04]  /*21e0*/  ISETP.LT.OR P2, PT, R0, 0xa, !P1 ;  /* 0x0000000a0000780c */ /* 0x000fc80004f41670 */
[----:B------:R-:W-:Y:S09]  /*21f0*/  @P5 BRA `(.L_x_39) ;  /* 0x00000000000c5947 */ /* 0x000ff20003800000 */
[----:B------:R-:W1:Y:S02]  /*2200*/  LDG.E.U8 R162, desc[UR36][R8.64] ;  /* 0x0000002408a27981 */ /* 0x000e64000c1e1100 */
[----:B-1----:R-:W-:-:S05]  /*2210*/  PRMT R11, R162, 0x8880, RZ ;  /* 0x00008880a20b7816 */ /* 0x002fca00000000ff */
[----:B------:R-:W-:-:S07]  /*2220*/  IMAD R10, R11, R152, RZ ;  /* 0x000000980b0a7224 */ /* 0x000fce00078e02ff */
.L_x_39:
[----:B------:R-:W-:Y:S05]  /*2230*/  BSYNC B1 ;  /* 0x0000000000017941 */ /* 0x000fea0003800000 */
.L_x_38:
[----:B-1----:R-:W-:Y:S01]  /*2240*/  @!P5 IMAD R11, R26, R153, R10 ;  /* 0x000000991a0bd224 */ /* 0x002fe200078e020a */
[----:B------:R-:W-:Y:S04]  /*2250*/  BSSY B1, `(.L_x_40) ;  /* 0x0000006000017945 */ /* 0x000fe80003800000 */
[----:B------:R1:W-:Y:S01]  /*2260*/  @!P5 STG.E.U8 desc[UR36][R6.64], R11 ;  /* 0x0000000b0600d986 */ /* 0x0003e2000c101124 */
[----:B------:R-:W-:Y:S05]  /*2270*/  @P3 BRA `(.L_x_41) ;  /* 0x00000000000c3947 */ /* 0x000fea0003800000 */
[----:B------:R-:W1:Y:S02]  /*2280*/  LDG.E.U8 R162, desc[UR36][R8.64+0x1] ;  /* 0x0000012408a27981 */ /* 0x000e64000c1e1100 */
[----:B-1----:R-:W-:-:S05]  /*2290*/  PRMT R11, R162, 0x8880, RZ ;  /* 0x00008880a20b7816 */ /* 0x002fca00000000ff */
[----:B------:R-:W-:-:S07]  /*22a0*/  IMAD R10, R11, R152, RZ ;  /* 0x000000980b0a7224 */ /* 0x000fce00078e02ff */
.L_x_41:
[----:B------:R-:W-:Y:S05]  /*22b0*/  BSYNC B1 ;  /* 0x0000000000017941 */ /* 0x000fea0003800000 */
.L_x_40:
[----:B------:R-:W-:Y:S01]  /*22c0*/  @!P3 IMAD R27, R27, R153, R10 ;  /* 0x000000991b1bb224 */ /* 0x000fe200078e020a */
[----:B------:R-:W-:Y:S04]  /*22d0*/  BSSY B1, `(.L_x_42) ;  /* 0x0000006000017945 */ /* 0x000fe80003800000 */
[----:B------:R3:W-:Y:S01]  /*22e0*/  @!P3 STG.E.U8 desc[UR36][R6.64+0x1], R27 ;  /* 0x0000011b0600b986 */ /* 0x0007e2000c101124 */
[----:B------:R-:W-:Y:S05]  /*22f0*/  @P4 BRA `(.L_x_43) ;  /* 0x00000000000c4947 */ /* 0x000fea0003800000 */
[----:B------:R-:W1:Y:S02]  /*2300*/  LDG.E.U8 R162, desc[UR36][R2.64+0x8] ;  /* 0x0000082402a27981 */ /* 0x000e64000c1e1100 */
[----:B-1----:R-:W-:-:S05]  /*2310*/  PRMT R11, R162, 0x8880, RZ ;  /* 0x00008880a20b7816 */ /* 0x002fca00000000ff */
[----:B------:R-:W-:-:S07]  /*2320*/  IMAD R10, R11, R152, RZ ;  /* 0x000000980b0a7224 */ /* 0x000fce00078e02ff */
.L_x_43:
[----:B------:R-:W-:Y:S05]  /*2330*/  BSYNC B1 ;  /* 0x0000000000017941 */ /* 0x000fea0003800000 */
.L_x_42:
[----:B-1----:R-:W-:Y:S01]  /*2340*/  @!P4 IMAD R11, R28, R153, R10 ;  /* 0x000000991c0bc224 */ /* 0x002fe200078e020a */
[----:B------:R-:W-:Y:S04]  /*2350*/  BSSY B1, `(.L_x_44) ;  /* 0x0000006000017945 */ /* 0x000fe80003800000 */
[----:B------:R1:W-:Y:S01]  /*2360*/  @!P4 STG.E.U8 desc[UR36][R4.64+0x8], R11 ;  /* 0x0000080b0400c986 */ /* 0x0003e2000c101124 */
[----:B------:R-:W-:Y:S05]  /*2370*/  @P2 BRA `(.L_x_45) ;  /* 0x00000000000c2947 */ /* 0x000fea0003800000 */
[----:B------:R-:W1:Y:S02]  /*2380*/  LDG.E.U8 R162, desc[UR36][R2.64+0x9] ;  /* 0x0000092402a27981 */ /* 0x000e64000c1e1100 */
[----:B-1----:R-:W-:-:S05]  /*2390*/  PRMT R11, R162, 0x8880, RZ ;  /* 0x00008880a20b7816 */ /* 0x002fca00000000ff */
[----:B------:R-:W-:-:S07]  /*23a0*/  IMAD R10, R11, R152, RZ ;  /* 0x000000980b0a7224 */ /* 0x000fce00078e02ff */
.L_x_45:
[----:B------:R-:W-:Y:S05]  /*23b0*/  BSYNC B1 ;  /* 0x0000000000017941 */ /* 0x000fea0003800000 */
.L_x_44:
[C---:B------:R-:W-:Y:S01]  /*23c0*/  ISETP.LT.OR P4, PT, R0.reuse, 0x9, !P0 ;  /* 0x000000090000780c */ /* 0x040fe20004781670 */
[----:B------:R-:W-:Y:S01]  /*23d0*/  @!P2 IMAD R29, R29, R153, R10 ;  /* 0x000000991d1da224 */ /* 0x000fe200078e020a */
[----:B------:R-:W-:Y:S01]  /*23e0*/  BSSY B1, `(.L_x_46) ;  /* 0x0000009000017945 */ /* 0x000fe20003800000 */
[C---:B------:R-:W-:Y:S02]  /*23f0*/  ISETP.LT.OR P3, PT, R0.reuse, 0xa, !P0 ;  /* 0x0000000a0000780c */ /* 0x040fe40004761670 */
[C---:B------:R-:W-:Y:S01]  /*2400*/  ISETP.LT.OR P5, PT, R0.reuse, 0x11, !P1 ;  /* 0x000000110000780c */ /* 0x040fe20004fa1670 */
[----:B------:R4:W-:Y:S01]  /*2410*/  @!P2 STG.E.U8 desc[UR36][R4.64+0x9], R29 ;  /* 0x0000091d0400a986 */ /* 0x0009e2000c101124 */
[----:B------:R-:W-:-:S06]  /*2420*/  ISETP.LT.OR P2, PT, R0, 0x12, !P1 ;  /* 0x000000120000780c */ /* 0x000fcc0004f41670 */
[----:B------:R-:W-:Y:S07]  /*2430*/  @P4 BRA `(.L_x_47) ;  /* 0x00000000000c4947 */ /* 0x000fee0003800000 */
[----:B------:R-:W1:Y:S02]  /*2440*/  LDG.E.U8 R162, desc[UR36][R8.64+0x8] ;  /* 0x0000082408a27981 */ /* 0x000e64000c1e1100 */
[----:B-1----:R-:W-:-:S05]  /*2450*/  PRMT R11, R162, 0x8880, RZ ;  /* 0x00008880a20b7816 */ /* 0x002fca00000000ff */
[----:B------:R-:W-:-:S07]  /*2460*/  IMAD R10, R11, R152, RZ ;  /* 0x000000980b0a7224 */ /* 0x000fce00078e02ff */
.L_x_47:
[----:B------:R-:W-:Y:S05]  /*2470*/  BSYNC B1 ;  /* 0x0000000000017941 */ /* 0x000fea0003800000 */
.L_x_46:
[----:B-1----:R-:W-:Y:S01]  /*2480*/  @!P4 IMAD R11, R30, R153, R10 ;  /* 0x000000991e0bc224 */ /* 0x002fe200078e020a */
[----:B------:R-:W-:Y:S04]  /*2490*/  BSSY B1, `(.L_x_48) ;  /* 0x0000006000017945 */ /* 0x000fe80003800000 */
[----:B------:R1:W-:Y:S01]  /*24a0*/  @!P4 STG.E.U8 desc[UR36][R6.64+0x8], R11 ;  /* 0x0000080b0600c986 */ /* 0x0003e2000c101124 */
[----:B------:R-:W-:Y:S05]  /*24b0*/  @P3 BRA `(.L_x_49) ;  /* 0x00000000000c3947 */ /* 0x000fea0003800000 */
[----:B------:R-:W1:Y:S02]  /*24c0*/  LDG.E.U8 R162, desc[UR36][R8.64+0x9] ;  /* 0x0000092408a27981 */ /* 0x000e64000c1e1100 */
[----:B-1----:R-:W-:-:S05]  /*24d0*/  PRMT R11, R162, 0x8880, RZ ;  /* 0x00008880a20b7816 */ /* 0x002fca00000000ff */
[----:B------:R-:W-:-:S07]  /*24e0*/  IMAD R10, R11, R152, RZ ;  /* 0x000000980b0a7224 */ /* 0x000fce00078e02ff */
.L_x_49:
[----:B------:R-:W-:Y:S05]  /*24f0*/  BSYNC B1 ;  /* 0x0000000000017941 */ /* 0x000fea0003800000 */
.L_x_48:
[----:B------:R-:W-:Y:S01]  /*2500*/  @!P3 IMAD R31, R31, R153, R10 ;  /* 0x000000991f1fb224 */ /* 0x000fe200078e020a */
[----:B------:R-:W-:Y:S04]  /*2510*/  BSSY B1, `(.L_x_50) ;  /* 0x0000006000017945 */ /* 0x000fe80003800000 */
[----:B------:R0:W-:Y:S01]  /*2520*/  @!P3 STG.E.U8 desc[UR36][R6.64+0x9], R31 ;  /* 0x0000091f0600b986 */ /* 0x0001e2000c101124 */
[----:B------:R-:W-:Y:S05]  /*2530*/  @P5 BRA `(.L_x_51) ;  /* 0x00000000000c5947 */ /* 0x000fea0003800000 */
[----:B------:R-:W1:Y:S02]  /*2540*/  LDG.E.U8 R162, desc[UR36][R2.64+0x10] ;  /* 0x0000102402a27981 */ /* 0x000e64000c1e1100 */
[----:B-1----:R-:W-:-:S05]  /*2550*/  PRMT R11, R162, 0x8880, RZ ;  /* 0x00008880a20b7816 */ /* 0x002fca00000000ff */
[----:B------:R-:W-:-:S07]  /*2560*/  IMAD R10, R11, R152, RZ ;  /* 0x000000980b0a7224 */ /* 0x000fce00078e02ff */
.L_x_51:
[----:B------:R-:W-:Y:S05]  /*2570*/  BSYNC B1 ;  /* 0x0000000000017941 */ /* 0x000fea0003800000 */
.L_x_50:
[----:B-1----:R-:W-:Y:S01]  /*2580*/  @!P5 IMAD R11, R32, R153, R10 ;  /* 0x00000099200bd224 */ /* 0x002fe200078e020a */
[----:B------:R-:W-:Y:S04]  /*2590*/  BSSY B1, `(.L_x_52) ;  /* 0x0000006000017945 */ /* 0x000fe80003800000 */
[----:B------:R1:W-:Y:S01]  /*25a0*/  @!P5 STG.E.U8 desc[UR36][R4.64+0x10], R11 ;  /* 0x0000100b0400d986 */ /* 0x0003e2000c101124 */
[----:B------:R-:W-:Y:S05]  /*25b0*/  @P2 BRA `(.L_x_53) ;  /* 0x00000000000c2947 */ /* 0x000fea0003800000 */
[----:B------:R-:W1:Y:S02]  /*25c0*/  LDG.E.U8 R162, desc[UR36][R2.64+0x11] ;  /* 0x0000112402a27981 */ /* 0x000e64000c1e1100 */
[----:B-1----:R-:W-:-:S05]  /*25d0*/  PRMT R11, R162, 0x8880, RZ ;  /* 0x00008880a20b7816 */ /* 0x002fca00000000ff */
[----:B------:R-:W-:-:S07]  /*25e0*/  IMAD R10, R11, R152, RZ ;  /* 0x000000980b0a7224 */ /* 0x000fce00078e02ff */
.L_x_53:
[----:B------:R-:W-:Y:S05]  /*25f0*/  BSYNC B1 ;  /* 0x0000000000017941 */ /* 0x000fea0003800000 */
.L_x_52:
        /* <DEDUP_REMOVED lines=11> */
.L_x_55:
[----:B------:R-:W-:Y:S05]  /*26b0*/  BSYNC B1 ;  /* 0x0000000000017941 */ /* 0x000fea0003800000 */
.L_x_54:
[----:B-1----:R-:W-:Y:S01]  /*26c0*/  @!P4 IMAD R11, R34, R153, R10 ;  /* 0x00000099220bc224 */ /* 0x002fe200078e020a */
[----:B------:R-:W-:Y:S04]  /*26d0*/  BSSY B1, `(.L_x_56) ;  /* 0x0000006000017945 */ /* 0x000fe80003800000 */
[----:B------:R1:W-:Y:S01]  /*26e0*/  @!P4 STG.E.U8 desc[UR36][R6.64+0x10], R11 ;  /* 0x0000100b0600c986 */ /* 0x0003e2000c101124 */
[----:B------:R-:W-:Y:S05]  /*26f0*/  @P3 BRA `(.L_x_57) ;  /* 0x00000000000c3947 */ /* 0x000fea0003800000 */
[----:B------:R-:W1:Y:S02]  /*2700*/  LDG.E.U8 R162, desc[UR36][R8.64+0x11] ;  /* 0x0000112408a27981 */ /* 0x000e64000c1e1100 */
[----:B-1----:R-:W-:-:S05]  /*2710*/  PRMT R11, R162, 0x8880, RZ ;  /* 0x00008880a20b7816 */ /* 0x002fca00000000ff */
[----:B------:R-:W-:-:S07]  /*2720*/  IMAD R10, R11, R152, RZ ;  /* 0x000000980b0a7224 */ /* 0x000fce00078e02ff */
.L_x_57:
[----:B------:R-:W-:Y:S05]  /*2730*/  BSYNC B1 ;  /* 0x0000000000017941 */ /* 0x000fea0003800000 */
.L_x_56:
[----:B------:R-:W-:Y:S01]  /*2740*/  @!P3 IMAD R35, R35, R153, R10 ;  /* 0x000000992323b224 */ /* 0x000fe200078e020a */
[----:B------:R-:W-:Y:S04]  /*2750*/  BSSY B1, `(.L_x_58) ;  /* 0x0000006000017945 */ /* 0x000fe80003800000 */
[----:B------:R0:W-:Y:S01]  /*2760*/  @!P3 STG.E.U8 desc[UR36][R6.64+0x11], R35 ;  /* 0x000011230600b986 */ /* 0x0001e2000c101124 */
[----:B------:R-:W-:Y:S05]  /*2770*/  @P5 BRA `(.L_x_59) ;  /* 0x00000000000c5947 */ /* 0x000fea0003800000 */
[----:B------:R-:W1:Y:S02]  /*2780*/  LDG.E.U8 R162, desc[UR36][R2.64+0x18] ;  /* 0x0000182402a27981 */ /* 0x000e64000c1e1100 */
[----:B-1----:R-:W-:-:S05]  /*2790*/  PRMT R11, R162, 0x8880, RZ ;  /* 0x00008880a20b7816 */ /* 0x002fca00000000ff */
[----:B------:R-:W-:-:S07]  /*27a0*/  IMAD R10, R11, R152, RZ ;  /* 0x000000980b0a7224 */ /* 0x000fce00078e02ff */
.L_x_59:
[----:B------:R-:W-:Y:S05]  /*27b0*/  BSYNC B1 ;  /* 0x0000000000017941 */ /* 0x000fea0003800000 */
.L_x_58:
[----:B-1----:R-:W-:Y:S01]  /*27c0*/  @!P5 IMAD R11, R36, R153, R10 ;  /* 0x00000099240bd224 */ /* 0x002fe200078e020a */
[----:B------:R-:W-:Y:S04]  /*27d0*/  BSSY B1, `(.L_x_60) ;  /* 0x0000006000017945 */ /* 0x000fe80003800000 */
[----:B------:R1:W-:Y:S01]  /*27e0*/  @!P5 STG.E.U8 desc[UR36][R4.64+0x18], R11 ;  /* 0x0000180b0400d986 */ /* 0x0003e2000c101124 */
[----:B------:R-:W-:Y:S05]  /*27f0*/  @P2 BRA `(.L_x_61) ;  /* 0x00000000000c2947 */ /* 0x000fea0003800000 */
[----:B------:R-:W1:Y:S02]  /*2800*/  LDG.E.U8 R162, desc[UR36][R2.64+0x19] ;  /* 0x0000192402a27981 */ /* 0x000e64000c1e1100 */
[----:B-1----:R-:W-:-:S05]  /*2810*/  PRMT R11, R162, 0x8880, RZ ;  /* 0x00008880a20b7816 */ /* 0x002fca00000000ff */
[----:B------:R-:W-:-:S07]  /*2820*/  IMAD R10, R11, R152, RZ ;  /* 0x000000980b0a7224 */ /* 0x000fce00078e02ff */
.L_x_61:
[----:B------:R-:W-:Y:S05]  /*2830*/  BSYNC B1 ;  /* 0x0000000000017941 */ /* 0x000fea0003800000 */
.L_x_60:
        /* <DEDUP_REMOVED lines=11> */
.L_x_63:
[----:B------:R-:W-:Y:S05]  /*28f0*/  BSYNC B1 ;  /* 0x0000000000017941 */ /* 0x000fea0003800000 */
.L_x_62:
[----:B-1----:R-:W-:Y:S01]  /*2900*/  @!P4 IMAD R11, R38, R153, R10 ;  /* 0x00000099260bc224 */ /* 0x002fe200078e020a */
[----:B------:R-:W-:Y:S04]  /*2910*/  BSSY B1, `(.L_x_64) ;  /* 0x0000006000017945 */ /* 0x000fe80003800000 */
[----:B------:R1:W-:Y:S01]  /*2920*/  @!P4 STG.E.U8 desc[UR36][R6.64+0x18], R11 ;  /* 0x0000180b0600c986 */ /* 0x0003e2000c101124 */
[----:B------:R-:W-:Y:S05]  /*2930*/  @P3 BRA `(.L_x_65) ;  /* 0x00000000000c3947 */ /* 0x000fea0003800000 */
[----:B------:R-:W1:Y:S02]  /*2940*/  LDG.E.U8 R162, desc[UR36][R8.64+0x19] ;  /* 0x0000192408a27981 */ /* 0x000e64000c1e1100 */
[----:B-1----:R-:W-:-:S05]  /*2950*/  PRMT R11, R162, 0x8880, RZ ;  /* 0x00008880a20b7816 */ /* 0x002fca00000000ff */
[----:B------:R-:W-:-:S07]  /*2960*/  IMAD R10, R11, R152, RZ ;  /* 0x000000980b0a7224 */ /* 0x000fce00078e02ff */
.L_x_65:
[----:B------:R-:W-:Y:S05]  /*2970*/  BSYNC B1 ;  /* 0x0000000000017941 */ /* 0x000fea0003800000 */
.L_x_64:
[----:B------:R-:W-:Y:S01]  /*2980*/  @!P3 IMAD R39, R39, R153, R10 ;  /* 0x000000992727b224 */ /* 0x000fe200078e020a */
[----:B------:R-:W-:Y:S04]  /*2990*/  BSSY B1, `(.L_x_66) ;  /* 0x0000006000017945 */ /* 0x000fe80003800000 */
[----:B------:R0:W-:Y:S01]  /*29a0*/  @!P3 STG.E.U8 desc[UR36][R6.64+0x19], R39 ;  /* 0x000019270600b986 */ /* 0x0001e2000c101124 */
[----:B------:R-:W-:Y:S05]  /*29b0*/  @P5 BRA `(.L_x_67) ;  /* 0x00000000000c5947 */ /* 0x000fea0003800000 */
[----:B------:R-:W1:Y:S02]  /*29c0*/  LDG.E.U8 R162, desc[UR36][R2.64+0x20] ;  /* 0x0000202402a27981 */ /* 0x000e64000c1e1100 */
[----:B-1----:R-:W-:-:S05]  /*29d0*/  PRMT R11, R162, 0x8880, RZ ;  /* 0x00008880a20b7816 */ /* 0x002fca00000000ff */
[----:B------:R-:W-:-:S07]  /*29e0*/  IMAD R10, R11, R152, RZ ;  /* 0x000000980b0a7224 */ /* 0x000fce00078e02ff */
.L_x_67:
[----:B------:R-:W-:Y:S05]  /*29f0*/  BSYNC B1 ;  /* 0x0000000000017941 */ /* 0x000fea0003800000 */
.L_x_66:
[----:B-1----:R-:W-:Y:S01]  /*2a00*/  @!P5 IMAD R11, R40, R153, R10 ;  /* 0x00000099280bd224 */ /* 0x002fe200078e020a */
[----:B------:R-:W-:Y:S04]  /*2a10*/  BSSY B1, `(.L_x_68) ;  /* 0x0000006000017945 */ /* 0x000fe80003800000 */
[----:B------:R1:W-:Y:S01]  /*2a20*/  @!P5 STG.E.U8 desc[UR36][R4.64+0x20], R11 ;  /* 0x0000200b0400d986 */ /* 0x0003e2000c101124 */
[----:B------:R-:W-:Y:S05]  /*2a30*/  @P2 BRA `(.L_x_69) ;  /* 0x00000000000c2947 */ /* 0x000fea0003800000 */
[----:B------:R-:W1:Y:S02]  /*2a40*/  LDG.E.U8 R162, desc[UR36][R2.64+0x21] ;  /* 0x0000212402a27981 */ /* 0x000e64000c1e1100 */
[----:B-1----:R-:W-:-:S05]  /*2a50*/  PRMT R11, R162, 0x8880, RZ ;  /* 0x00008880a20b7816 */ /* 0x002fca00000000ff */
[----:B------:R-:W-:-:S07]  /*2a60*/  IMAD R10, R11, R152, RZ ;  /* 0x000000980b0a7224 */ /* 0x000fce00078e02ff */
.L_x_69:
[----:B------:R-:W-:Y:S05]  /*2a70*/  BSYNC B1 ;  /* 0x0000000000017941 */ /* 0x000fea0003800000 */
.L_x_68:
        /* <DEDUP_REMOVED lines=11> */
.L_x_71:
[----:B------:R-:W-:Y:S05]  /*2b30*/  BSYNC B1 ;  /* 0x0000000000017941 */ /* 0x000fea0003800000 */
.L_x_70:
[----:B-1----:R-:W-:Y:S01]  /*2b40*/  @!P4 IMAD R11, R42, R153, R10 ;  /* 0x000000992a0bc224 */ /* 0x002fe200078e020a */
[----:B------:R-:W-:Y:S04]  /*2b50*/  BSSY B1, `(.L_x_72) ;  /* 0x0000006000017945 */ /* 0x000fe80003800000 */
[----:B------:R1:W-:Y:S01]  /*2b60*/  @!P4 STG.E.U8 desc[UR36][R6.64+0x20], R11 ;  /* 0x0000200b0600c986 */ /* 0x0003e2000c101124 */
[----:B------:R-:W-:Y:S05]  /*2b70*/  @P3 BRA `(.L_x_73) ;  /* 0x00000000000c3947 */ /* 0x000fea0003800000 */
[----:B------:R-:W1:Y:S02]  /*2b80*/  LDG.E.U8 R162, desc[UR36][R8.64+0x21] ;  /* 0x0000212408a27981 */ /* 0x000e64000c1e1100 */
[----:B-1----:R-:W-:-:S05]  /*2b90*/  PRMT R11, R162, 0x8880, RZ ;  /* 0x00008880a20b7816 */ /* 0x002fca00000000ff */
[----:B------:R-:W-:-:S07]  /*2ba0*/  IMAD R10, R11, R152, RZ ;  /* 0x000000980b0a7224 */ /* 0x000fce00078e02ff */
.L_x_73:
[----:B------:R-:W-:Y:S05]  /*2bb0*/  BSYNC B1 ;  /* 0x0000000000017941 */ /* 0x000fea0003800000 */
.L_x_72:
[----:B------:R-:W-:Y:S01]  /*2bc0*/  @!P3 IMAD R43, R43, R153, R10 ;  /* 0x000000992b2bb224 */ /* 0x000fe200078e020a */
[----:B------:R-:W-:Y:S04]  /*2bd0*/  BSSY B1, `(.L_x_74) ;  /* 0x0000006000017945 */ /* 0x000fe80003800000 */
[----:B------:R0:W-:Y:S01]  /*2be0*/  @!P3 STG.E.U8 desc[UR36][R6.64+0x21], R43 ;  /* 0x0000212b0600b986 */ /* 0x0001e2000c101124 */
[----:B------:R-:W-:Y:S05]  /*2bf0*/  @P5 BRA `(.L_x_75) ;  /* 0x00000000000c5947 */ /* 0x000fea0003800000 */
[----:B------:R-:W1:Y:S02]  /*2c00*/  LDG.E.U8 R162, desc[UR36][R2.64+0x28] ;  /* 0x0000282402a27981 */ /* 0x000e64000c1e1100 */
[----:B-1----:R-:W-:-:S05]  /*2c10*/  PRMT R11, R162, 0x8880, RZ ;  /* 0x00008880a20b7816 */ /* 0x002fca00000000ff */
[----:B------:R-:W-:-:S07]  /*2c20*/  IMAD R10, R11, R152, RZ ;  /* 0x000000980b0a7224 */ /* 0x000fce00078e02ff */
.L_x_75:
[----:B------:R-:W-:Y:S05]  /*2c30*/  BSYNC B1 ;  /* 0x0000000000017941 */ /* 0x000fea0003800000 */
.L_x_74:
[----:B-1----:R-:W-:Y:S01]  /*2c40*/  @!P5 IMAD R11, R44, R153, R10 ;  /* 0x000000992c0bd224 */ /* 0x002fe200078e020a */
[----:B------:R-:W-:Y:S04]  /*2c50*/  BSSY B1, `(.L_x_76) ;  /* 0x0000006000017945 */ /* 0x000fe80003800000 */
[----:B------:R1:W-:Y:S01]  /*2c60*/  @!P5 STG.E.U8 desc[UR36][R4.64+0x28], R11 ;  /* 0x0000280b0400d986 */ /* 0x0003e2000c101124 */
[----:B------:R-:W-:Y:S05]  /*2c70*/  @P2 BRA `(.L_x_77) ;  /* 0x00000000000c2947 */ /* 0x000fea0003800000 */
[----:B------:R-:W1:Y:S02]  /*2c80*/  LDG.E.U8 R162, desc[UR36][R2.64+0x29] ;  /* 0x0000292402a27981 */ /* 0x000e64000c1e1100 */
[----:B-1----:R-:W-:-:S05]  /*2c90*/  PRMT R11, R162, 0x8880, RZ ;  /* 0x00008880a20b7816 */ /* 0x002fca00000000ff */
[----:B------:R-:W-:-:S07]  /*2ca0*/  IMAD R10, R11, R152, RZ ;  /* 0x000000980b0a7224 */ /* 0x000fce00078e02ff */
.L_x_77:
[----:B------:R-:W-:Y:S05]  /*2cb0*/  BSYNC B1 ;  /* 0x0000000000017941 */ /* 0x000fea0003800000 */
.L_x_76:
        /* <DEDUP_REMOVED lines=11> */
.L_x_79:
[----:B------:R-:W-:Y:S05]  /*2d70*/  BSYNC B1 ;  /* 0x0000000000017941 */ /* 0x000fea0003800000 */
.L_x_78:
[----:B-1----:R-:W-:Y:S01]  /*2d80*/  @!P4 IMAD R11, R46, R153, R10 ;  /* 0x000000992e0bc224 */ /* 0x002fe200078e020a */
[----:B------:R-:W-:Y:S04]  /*2d90*/  BSSY B1, `(.L_x_80) ;  /* 0x0000006000017945 */ /* 0x000fe80003800000 */
[----:B------:R1:W-:Y:S01]  /*2da0*/  @!P4 STG.E.U8 desc[UR36][R6.64+0x28], R11 ;  /* 0x0000280b0600c986 */ /* 0x0003e2000c101124 */
[----:B------:R-:W-:Y:S05]  /*2db0*/  @P3 BRA `(.L_x_81) ;  /* 0x00000000000c3947 */ /* 0x000fea0003800000 */
[----:B------:R-:W1:Y:S02]  /*2dc0*/  LDG.E.U8 R162, desc[UR36][R8.64+0x29] ;  /* 0x0000292408a27981 */ /* 0x000e64000c1e1100 */
[----:B-1----:R-:W-:-:S05]  /*2dd0*/  PRMT R11, R162, 0x8880, RZ ;  /* 0x00008880a20b7816 */ /* 0x002fca00000000ff */
[----:B------:R-:W-:-:S07]  /*2de0*/  IMAD R10, R11, R152, RZ ;  /* 0x000000980b0a7224 */ /* 0x000fce00078e02ff */
.L_x_81:
[----:B------:R-:W-:Y:S05]  /*2df0*/  BSYNC B1 ;  /* 0x0000000000017941 */ /* 0x000fea0003800000 */
.L_x_80:
[----:B------:R-:W-:Y:S01]  /*2e00*/  @!P3 IMAD R47, R47, R153, R10 ;  /* 0x000000992f2fb224 */ /* 0x000fe200078e020a */
[----:B------:R-:W-:Y:S04]  /*2e10*/  BSSY B1, `(.L_x_82) ;  /* 0x0000006000017945 */ /* 0x000fe80003800000 */
[----:B------:R0:W-:Y:S01]  /*2e20*/  @!P3 STG.E.U8 desc[UR36][R6.64+0x29], R47 ;  /* 0x0000292f0600b986 */ /* 0x0001e2000c101124 */
[----:B------:R-:W-:Y:S05]  /*2e30*/  @P5 BRA `(.L_x_83) ;  /* 0x00000000000c5947 */ /* 0x000fea0003800000 */
[----:B------:R-:W1:Y:S02]  /*2e40*/  LDG.E.U8 R162, desc[UR36][R2.64+0x30] ;  /* 0x0000302402a27981 */ /* 0x000e64000c1e1100 */
[----:B-1----:R-:W-:-:S05]  /*2e50*/  PRMT R11, R162, 0x8880, RZ ;  /* 0x00008880a20b7816 */ /* 0x002fca00000000ff */
[----:B------:R-:W-:-:S07]  /*2e60*/  IMAD R10, R11, R152, RZ ;  /* 0x000000980b0a7224 */ /* 0x000fce00078e02ff */
.L_x_83:
[----:B------:R-:W-:Y:S05]  /*2e70*/  BSYNC B1 ;  /* 0x0000000000017941 */ /* 0x000fea0003800000 */
.L_x_82:
[----:B-1----:R-:W-:Y:S01]  /*2e80*/  @!P5 IMAD R11, R48, R153, R10 ;  /* 0x00000099300bd224 */ /* 0x002fe200078e020a */
[----:B------:R-:W-:Y:S04]  /*2e90*/  BSSY B1, `(.L_x_84) ;  /* 0x0000006000017945 */ /* 0x000fe80003800000 */
[----:B------:R1:W-:Y:S01]  /*2ea0*/  @!P5 STG.E.U8 desc[UR36][R4.64+0x30], R11 ;  /* 0x0000300b0400d986 */ /* 0x0003e2000c101124 */
[----:B------:R-:W-:Y:S05]  /*2eb0*/  @P2 BRA `(.L_x_85) ;  /* 0x00000000000c2947 */ /* 0x000fea0003800000 */
[----:B------:R-:W1:Y:S02]  /*2ec0*/  LDG.E.U8 R162, desc[UR36][R2.64+0x31] ;  /* 0x0000312402a27981 */ /* 0x000e64000c1e1100 */
[----:B-1----:R-:W-:-:S05]  /*2ed0*/  PRMT R11, R162, 0x8880, RZ ;  /* 0x00008880a20b7816 */ /* 0x002fca00000000ff */
[----:B------:R-:W-:-:S07]  /*2ee0*/  IMAD R10, R11, R152, RZ ;  /* 0x000000980b0a7224 */ /* 0x000fce00078e02ff */
.L_x_85:
[----:B------:R-:W-:Y:S05]  /*2ef0*/  BSYNC B1 ;  /* 0x0000000000017941 */ /* 0x000fea0003800000 */
.L_x_84:
        /* <DEDUP_REMOVED lines=11> */
.L_x_87:
[----:B------:R-:W-:Y:S05]  /*2fb0*/  BSYNC B1 ;  /* 0x0000000000017941 */ /* 0x000fea0003800000 */
.L_x_86:
[----:B-1----:R-:W-:Y:S01]  /*2fc0*/  @!P4 IMAD R11, R50, R153, R10 ;  /* 0x00000099320bc224 */ /* 0x002fe200078e020a */
[----:B------:R-:W-:Y:S04]  /*2fd0*/  BSSY B1, `(.L_x_88) ;  /* 0x0000006000017945 */ /* 0x000fe80003800000 */
[----:B------:R1:W-:Y:S01]  /*2fe0*/  @!P4 STG.E.U8 desc[UR36][R6.64+0x30], R11 ;  /* 0x0000300b0600c986 */ /* 0x0003e2000c101124 */
[----:B------:R-:W-:Y:S05]  /*2ff0*/  @P3 BRA `(.L_x_89) ;  /* 0x00000000000c3947 */ /* 0x000fea0003800000 */
[----:B------:R-:W1:Y:S02]  /*3000*/  LDG.E.U8 R162, desc[UR36][R8.64+0x31] ;  /* 0x0000312408a27981 */ /* 0x000e64000c1e1100 */
[----:B-1----:R-:W-:-:S05]  /*3010*/  PRMT R11, R162, 0x8880, RZ ;  /* 0x00008880a20b7816 */ /* 0x002fca00000000ff */
[----:B------:R-:W-:-:S07]  /*3020*/  IMAD R10, R11, R152, RZ ;  /* 0x000000980b0a7224 */ /* 0x000fce00078e02ff */
.L_x_89:
[----:B------:R-:W-:Y:S05]  /*3030*/  BSYNC B1 ;  /* 0x0000000000017941 */ /* 0x000fea0003800000 */
.L_x_88:
[----:B------:R-:W-:Y:S01]  /*3040*/  @!P3 IMAD R51, R51, R153, R10 ;  /* 0x000000993333b224 */ /* 0x000fe200078e020a */
[----:B------:R-:W-:Y:S04]  /*3050*/  BSSY B1, `(.L_x_90) ;  /* 0x0000006000017945 */ /* 0x000fe80003800000 */
[----:B------:R0:W-:Y:S01]  /*3060*/  @!P3 STG.E.U8 desc[UR36][R6.64+0x31], R51 ;  /* 0x000031330600b986 */ /* 0x0001e2000c101124 */
[----:B------:R-:W-:Y:S05]  /*3070*/  @P5 BRA `(.L_x_91) ;  /* 0x00000000000c5947 */ /* 0x000fea0003800000 */
[----:B------:R-:W1:Y:S02]  /*3080*/  LDG.E.U8 R162, desc[UR36][R2.64+0x38] ;  /* 0x0000382402a27981 */ /* 0x000e64000c1e1100 */
[----:B-1----:R-:W-:-:S05]  /*3090*/  PRMT R11, R162, 0x8880, RZ ;  /* 0x00008880a20b7816 */ /* 0x002fca00000000ff */
[----:B------:R-:W-:-:S07]  /*30a0*/  IMAD R10, R11, R152, RZ ;  /* 0x000000980b0a7224 */ /* 0x000fce00078e02ff */
.L_x_91:
[----:B------:R-:W-:Y:S05]  /*30b0*/  BSYNC B1 ;  /* 0x0000000000017941 */ /* 0x000fea0003800000 */
.L_x_90:
[----:B-1----:R-:W-:Y:S01]  /*30c0*/  @!P5 IMAD R11, R52, R153, R10 ;  /* 0x00000099340bd224 */ /* 0x002fe200078e020a */
[----:B------:R-:W-:Y:S04]  /*30d0*/  BSSY B1, `(.L_x_92) ;  /* 0x0000006000017945 */ /* 0x000fe80003800000 */
[----:B------:R1:W-:Y:S01]  /*30e0*/  @!P5 STG.E.U8 desc[UR36][R4.64+0x38], R11 ;  /* 0x0000380b0400d986 */ /* 0x0003e2000c101124 */
[----:B------:R-:W-:Y:S05]  /*30f0*/  @P2 BRA `(.L_x_93) ;  /* 0x00000000000c2947 */ /* 0x000fea0003800000 */
[----:B------:R-:W1:Y:S02]  /*3100*/  LDG.E.U8 R162, desc[UR36][R2.64+0x39] ;  /* 0x0000392402a27981 */ /* 0x000e64000c1e1100 */
[----:B-1----:R-:W-:-:S05]  /*3110*/  PRMT R11, R162, 0x8880, RZ ;  /* 0x00008880a20b7816 */ /* 0x002fca00000000ff */
[----:B------:R-:W-:-:S07]  /*3120*/  IMAD R10, R11, R152, RZ ;  /* 0x000000980b0a7224 */ /* 0x000fce00078e02ff */
.L_x_93:
[----:B------:R-:W-:Y:S05]  /*3130*/  BSYNC B1 ;  /* 0x0000000000017941 */ /* 0x000fea0003800000 */
.L_x_92:
        /* <DEDUP_REMOVED lines=11> */
.L_x_95:
[----:B------:R-:W-:Y:S05]  /*31f0*/  BSYNC B1 ;  /* 0x0000000000017941 */ /* 0x000fea0003800000 */
.L_x_94:
[----:B-1----:R-:W-:Y:S01]  /*3200*/  @!P4 IMAD R11, R54, R153, R10 ;  /* 0x00000099360bc224 */ /* 0x002fe200078e020a */
[----:B------:R-:W-:Y:S04]  /*3210*/  BSSY B1, `(.L_x_96) ;  /* 0x0000006000017945 */ /* 0x000fe80003800000 */
[----:B------:R1:W-:Y:S01]  /*3220*/  @!P4 STG.E.U8 desc[UR36][R6.64+0x38], R11 ;  /* 0x0000380b0600c986 */ /* 0x0003e2000c101124 */
[----:B------:R-:W-:Y:S05]  /*3230*/  @P3 BRA `(.L_x_97) ;  /* 0x00000000000c3947 */ /* 0x000fea0003800000 */
[----:B------:R-:W1:Y:S02]  /*3240*/  LDG.E.U8 R162, desc[UR36][R8.64+0x39] ;  /* 0x0000392408a27981 */ /* 0x000e64000c1e1100 */
[----:B-1----:R-:W-:-:S05]  /*3250*/  PRMT R11, R162, 0x8880, RZ ;  /* 0x00008880a20b7816 */ /* 0x002fca00000000ff */
[----:B------:R-:W-:-:S07]  /*3260*/  IMAD R10, R11, R152, RZ ;  /* 0x000000980b0a7224 */ /* 0x000fce00078e02ff */
.L_x_97:
[----:B------:R-:W-:Y:S05]  /*3270*/  BSYNC B1 ;  /* 0x0000000000017941 */ /* 0x000fea0003800000 */
.L_x_96:
[----:B------:R-:W-:Y:S01]  /*3280*/  @!P3 IMAD R55, R55, R153, R10 ;  /* 0x000000993737b224 */ /* 0x000fe200078e020a */
[----:B------:R-:W-:Y:S04]  /*3290*/  BSSY B1, `(.L_x_98) ;  /* 0x0000006000017945 */ /* 0x000fe80003800000 */
[----:B------:R0:W-:Y:S01]  /*32a0*/  @!P3 STG.E.U8 desc[UR36][R6.64+0x39], R55 ;  /* 0x000039370600b986 */ /* 0x0001e2000c101124 */
[----:B------:R-:W-:Y:S05]  /*32b0*/  @P5 BRA `(.L_x_99) ;  /* 0x00000000000c5947 */ /* 0x000fea0003800000 */
[----:B------:R-:W1:Y:S02]  /*32c0*/  LDG.E.U8 R162, desc[UR36][R2.64+0x40] ;  /* 0x0000402402a27981 */ /* 0x000e64000c1e1100 */
[----:B-1----:R-:W-:-:S05]  /*32d0*/  PRMT R11, R162, 0x8880, RZ ;  /* 0x00008880a20b7816 */ /* 0x002fca00000000ff */
[----:B------:R-:W-:-:S07]  /*32e0*/  IMAD R10, R11, R152, RZ ;  /* 0x000000980b0a7224 */ /* 0x000fce00078e02ff */
.L_x_99:
[----:B------:R-:W-:Y:S05]  /*32f0*/  BSYNC B1 ;  /* 0x0000000000017941 */ /* 0x000fea0003800000 */
.L_x_98:
[----:B-1----:R-:W-:Y:S01]  /*3300*/  @!P5 IMAD R11, R56, R153, R10 ;  /* 0x00000099380bd224 */ /* 0x002fe200078e020a */
[----:B------:R-:W-:Y:S04]  /*3310*/  BSSY B1, `(.L_x_100) ;  /* 0x0000006000017945 */ /* 0x000fe80003800000 */
[----:B------:R1:W-:Y:S01]  /*3320*/  @!P5 STG.E.U8 desc[UR36][R4.64+0x40], R11 ;  /* 0x0000400b0400d986 */ /* 0x0003e2000c101124 */
[----:B------:R-:W-:Y:S05]  /*3330*/  @P2 BRA `(.L_x_101) ;  /* 0x00000000000c2947 */ /* 0x000fea0003800000 */
[----:B------:R-:W1:Y:S02]  /*3340*/  LDG.E.U8 R162, desc[UR36][R2.64+0x41] ;  /* 0x0000412402a27981 */ /* 0x000e64000c1e1100 */
[----:B-1----:R-:W-:-:S05]  /*3350*/  PRMT R11, R162, 0x8880, RZ ;  /* 0x00008880a20b7816 */ /* 0x002fca00000000ff */
[----:B------:R-:W-:-:S07]  /*3360*/  IMAD R10, R11, R152, RZ ;  /* 0x000000980b0a7224 */ /* 0x000fce00078e02ff */
.L_x_101:
[----:B------:R-:W-:Y:S05]  /*3370*/  BSYNC B1 ;  /* 0x0000000000017941 */ /* 0x000fea0003800000 */
.L_x_100:
        /* <DEDUP_REMOVED lines=11> */
.L_x_103:
[----:B------:R-:W-:Y:S05]  /*3430*/  BSYNC B1 ;  /* 0x0000000000017941 */ /* 0x000fea0003800000 */
.L_x_102:
[----:B-1----:R-:W-:Y:S01]  /*3440*/  @!P4 IMAD R11, R58, R153, R10 ;  /* 0x000000993a0bc224 */ /* 0x002fe200078e020a */
[----:B------:R-:W-:Y:S04]  /*3450*/  BSSY B1, `(.L_x_104) ;  /* 0x0000006000017945 */ /* 0x000fe80003800000 */
[----:B------:R1:W-:Y:S01]  /*3460*/  @!P4 STG.E.U8 desc[UR36][R6.64+0x40], R11 ;  /* 0x0000400b0600c986 */ /* 0x0003e2000c101124 */
[----:B------:R-:W-:Y:S05]  /*3470*/  @P3 BRA `(.L_x_105) ;  /* 0x00000000000c3947 */ /* 0x000fea0003800000 */
[----:B------:R-:W1:Y:S02]  /*3480*/  LDG.E.U8 R162, desc[UR36][R8.64+0x41] ;  /* 0x0000412408a27981 */ /* 0x000e64000c1e1100 */
[----:B-1----:R-:W-:-:S05]  /*3490*/  PRMT R11, R162, 0x8880, RZ ;  /* 0x00008880a20b7816 */ /* 0x002fca00000000ff */
[----:B------:R-:W-:-:S07]  /*34a0*/  IMAD R10, R11, R152, RZ ;  /* 0x000000980b0a7224 */ /* 0x000fce00078e02ff */
.L_x_105:
[----:B------:R-:W-:Y:S05]  /*34b0*/  BSYNC B1 ;  /* 0x0000000000017941 */ /* 0x000fea0003800000 */
.L_x_104:
[----:B------:R-:W-:Y:S01]  /*34c0*/  @!P3 IMAD R59, R59, R153, R10 ;  /* 0x000000993b3bb224 */ /* 0x000fe200078e020a */
[----:B------:R-:W-:Y:S04]  /*34d0*/  BSSY B1, `(.L_x_106) ;  /* 0x0000006000017945 */ /* 0x000fe80003800000 */
[----:B------:R0:W-:Y:S01]  /*34e0*/  @!P3 STG.E.U8 desc[UR36][R6.64+0x41], R59 ;  /* 0x0000413b0600b986 */ /* 0x0001e2000c101124 */
[----:B------:R-:W-:Y:S05]  /*34f0*/  @P5 BRA `(.L_x_107) ;  /* 0x00000000000c5947 */ /* 0x000fea0003800000 */
[----:B------:R-:W1:Y:S02]  /*3500*/  LDG.E.U8 R162, desc[UR36][R2.64+0x48] ;  /* 0x0000482402a27981 */ /* 0x000e64000c1e1100 */
[----:B-1----:R-:W-:-:S05]  /*3510*/  PRMT R11, R162, 0x8880, RZ ;  /* 0x00008880a20b7816 */ /* 0x002fca00000000ff */
[----:B------:R-:W-:-:S07]  /*3520*/  IMAD R10, R11, R152, RZ ;  /* 0x000000980b0a7224 */ /* 0x000fce00078e02ff */
.L_x_107:
[----:B------:R-:W-:Y:S05]  /*3530*/  BSYNC B1 ;  /* 0x0000000000017941 */ /* 0x000fea0003800000 */
.L_x_106:
[----:B-1----:R-:W-:Y:S01]  /*3540*/  @!P5 IMAD R11, R60, R153, R10 ;  /* 0x000000993c0bd224 */ /* 0x002fe200078e020a */
[----:B------:R-:W-:Y:S04]  /*3550*/  BSSY B1, `(.L_x_108) ;  /* 0x0000006000017945 */ /* 0x000fe80003800000 */
[----:B------:R1:W-:Y:S01]  /*3560*/  @!P5 STG.E.U8 desc[UR36][R4.64+0x48], R11 ;  /* 0x0000480b0400d986 */ /* 0x0003e2000c101124 */
[----:B------:R-:W-:Y:S05]  /*3570*/  @P2 BRA `(.L_x_109) ;  /* 0x00000000000c2947 */ /* 0x000fea0003800000 */
[----:B------:R-:W1:Y:S02]  /*3580*/  LDG.E.U8 R162, desc[UR36][R2.64+0x49] ;  /* 0x0000492402a27981 */ /* 0x000e64000c1e1100 */
[----:B-1----:R-:W-:-:S05]  /*3590*/  PRMT R11, R162, 0x8880, RZ ;  /* 0x00008880a20b7816 */ /* 0x002fca00000000ff */
[----:B------:R-:W-:-:S07]  /*35a0*/  IMAD R10, R11, R152, RZ ;  /* 0x000000980b0a7224 */ /* 0x000fce00078e02ff */
.L_x_109:
[----:B------:R-:W-:Y:S05]  /*35b0*/  BSYNC B1 ;  /* 0x0000000000017941 */ /* 0x000fea0003800000 */
.L_x_108:
        /* <DEDUP_REMOVED lines=11> */
.L_x_111:
[----:B------:R-:W-:Y:S05]  /*3670*/  BSYNC B1 ;  /* 0x0000000000017941 */ /* 0x000fea0003800000 */
.L_x_110:
[----:B-1----:R-:W-:Y:S01]  /*3680*/  @!P4 IMAD R11, R62, R153, R10 ;  /* 0x000000993e0bc224 */ /* 0x002fe200078e020a */
[----:B------:R-:W-:Y:S04]  /*3690*/  BSSY B1, `(.L_x_112) ;  /* 0x0000006000017945 */ /* 0x000fe80003800000 */
[----:B------:R1:W-:Y:S01]  /*36a0*/  @!P4 STG.E.U8 desc[UR36][R6.64+0x48], R11 ;  /* 0x0000480b0600c986 */ /* 0x0003e2000c101124 */
[----:B------:R-:W-:Y:S05]  /*36b0*/  @P3 BRA `(.L_x_113) ;  /* 0x00000000000c3947 */ /* 0x000fea0003800000 */
[----:B------:R-:W1:Y:S02]  /*36c0*/  LDG.E.U8 R162, desc[UR36][R8.64+0x49] ;  /* 0x0000492408a27981 */ /* 0x000e64000c1e1100 */
[----:B-1----:R-:W-:-:S05]  /*36d0*/  PRMT R11, R162, 0x8880, RZ ;  /* 0x00008880a20b7816 */ /* 0x002fca00000000ff */
[----:B------:R-:W-:-:S07]  /*36e0*/  IMAD R10, R11, R152, RZ ;  /* 0x000000980b0a7224 */ /* 0x000fce00078e02ff */
.L_x_113:
[----:B------:R-:W-:Y:S05]  /*36f0*/  BSYNC B1 ;  /* 0x0000000000017941 */ /* 0x000fea0003800000 */
.L_x_112:
[----:B------:R-:W-:Y:S01]  /*3700*/  @!P3 IMAD R63, R63, R153, R10 ;  /* 0x000000993f3fb224 */ /* 0x000fe200078e020a */
[----:B------:R-:W-:Y:S04]  /*3710*/  BSSY B1, `(.L_x_114) ;  /* 0x0000006000017945 */ /* 0x000fe80003800000 */
[----:B------:R0:W-:Y:S01]  /*3720*/  @!P3 STG.E.U8 desc[UR36][R6.64+0x49], R63 ;  /* 0x0000493f0600b986 */ /* 0x0001e2000c101124 */
[----:B------:R-:W-:Y:S05]  /*3730*/  @P5 BRA `(.L_x_115) ;  /* 0x00000000000c5947 */ /* 0x000fea0003800000 */
[----:B------:R-:W1:Y:S02]  /*3740*/  LDG.E.U8 R162, desc[UR36][R2.64+0x50] ;  /* 0x0000502402a27981 */ /* 0x000e64000c1e1100 */
[----:B-1----:R-:W-:-:S05]  /*3750*/  PRMT R11, R162, 0x8880, RZ ;  /* 0x00008880a20b7816 */ /* 0x002fca00000000ff */
[----:B------:R-:W-:-:S07]  /*3760*/  IMAD R10, R11, R152, RZ ;  /* 0x000000980b0a7224 */ /* 0x000fce00078e02ff */
.L_x_115:
[----:B------:R-:W-:Y:S05]  /*3770*/  BSYNC B1 ;  /* 0x0000000000017941 */ /* 0x000fea0003800000 */
.L_x_114:
[----:B-1----:R-:W-:Y:S01]  /*3780*/  @!P5 IMAD R11, R64, R153, R10 ;  /* 0x00000099400bd224 */ /* 0x002fe200078e020a */
[----:B------:R-:W-:Y:S04]  /*3790*/  BSSY B1, `(.L_x_116) ;  /* 0x0000006000017945 */ /* 0x000fe80003800000 */
[----:B------:R1:W-:Y:S01]  /*37a0*/  @!P5 STG.E.U8 desc[UR36][R4.64+0x50], R11 ;  /* 0x0000500b0400d986 */ /* 0x0003e2000c101124 */
[----:B------:R-:W-:Y:S05]  /*37b0*/  @P2 BRA `(.L_x_117) ;  /* 0x00000000000c2947 */ /* 0x000fea0003800000 */
[----:B------:R-:W1:Y:S02]  /*37c0*/  LDG.E.U8 R162, desc[UR36][R2.64+0x51] ;  /* 0x0000512402a27981 */ /* 0x000e64000c1e1100 */
[----:B-1----:R-:W-:-:S05]  /*37d0*/  PRMT R11, R162, 0x8880, RZ ;  /* 0x00008880a20b7816 */ /* 0x002fca00000000ff */
[----:B------:R-:W-:-:S07]  /*37e0*/  IMAD R10, R11, R152, RZ ;  /* 0x000000980b0a7224 */ /* 0x000fce00078e02ff */
.L_x_117:
[----:B------:R-:W-:Y:S05]  /*37f0*/  BSYNC B1 ;  /* 0x0000000000017941 */ /* 0x000fea0003800000 */
.L_x_116:
        /* <DEDUP_REMOVED lines=11> */
.L_x_119:
[----:B------:R-:W-:Y:S05]  /*38b0*/  BSYNC B1 ;  /* 0x0000000000017941 */ /* 0x000fea0003800000 */
.L_x_118:
[----:B-1----:R-:W-:Y:S01]  /*38c0*/  @!P4 IMAD R11, R66, R153, R10 ;  /* 0x00000099420bc224 */ /* 0x002fe200078e020a */
[----:B------:R-:W-:Y:S04]  /*38d0*/  BSSY B1, `(.L_x_120) ;  /* 0x0000006000017945 */ /* 0x000fe80003800000 */
[----:B------:R1:W-:Y:S01]  /*38e0*/  @!P4 STG.E.U8 desc[UR36][R6.64+0x50], R11 ;  /* 0x0000500b0600c986 */ /* 0x0003e2000c101124 */
[----:B------:R-:W-:Y:S05]  /*38f0*/  @P3 BRA `(.L_x_121) ;  /* 0x00000000000c3947 */ /* 0x000fea0003800000 */
[----:B------:R-:W1:Y:S02]  /*3900*/  LDG.E.U8 R162, desc[UR36][R8.64+0x51] ;  /* 0x0000512408a27981 */ /* 0x000e64000c1e1100 */
[----:B-1----:R-:W-:-:S05]  /*3910*/  PRMT R11, R162, 0x8880, RZ ;  /* 0x00008880a20b7816 */ /* 0x002fca00000000ff */
[----:B------:R-:W-:-:S07]  /*3920*/  IMAD R10, R11, R152, RZ ;  /* 0x000000980b0a7224 */ /* 0x000fce00078e02ff */
.L_x_121:
[----:B------:R-:W-:Y:S05]  /*3930*/  BSYNC B1 ;  /* 0x0000000000017941 */ /* 0x000fea0003800000 */
.L_x_120:
[----:B------:R-:W-:Y:S01]  /*3940*/  @!P3 IMAD R67, R67, R153, R10 ;  /* 0x000000994343b224 */ /* 0x000fe200078e020a */
[----:B------:R-:W-:Y:S04]  /*3950*/  BSSY B1, `(.L_x_122) ;  /* 0x0000006000017945 */ /* 0x000fe80003800000 */
[----:B------:R0:W-:Y:S01]  /*3960*/  @!P3 STG.E.U8 desc[UR36][R6.64+0x51], R67 ;  /* 0x000051430600b986 */ /* 0x0001e2000c101124 */
[----:B------:R-:W-:Y:S05]  /*3970*/  @P5 BRA `(.L_x_123) ;  /* 0x00000000000c5947 */ /* 0x000fea0003800000 */
[----:B------:R-:W1:Y:S02]  /*3980*/  LDG.E.U8 R162, desc[UR36][R2.64+0x58] ;  /* 0x0000582402a27981 */ /* 0x000e64000c1e1100 */
[----:B-1----:R-:W-:-:S05]  /*3990*/  PRMT R11, R162, 0x8880, RZ ;  /* 0x00008880a20b7816 */ /* 0x002fca00000000ff */
[----:B------:R-:W-:-:S07]  /*39a0*/  IMAD R10, R11, R152, RZ ;  /* 0x000000980b0a7224 */ /* 0x000fce00078e02ff */
.L_x_123:
[----:B------:R-:W-:Y:S05]  /*39b0*/  BSYNC B1 ;  /* 0x0000000000017941 */ /* 0x000fea0003800000 */
.L_x_122:
[----:B-1----:R-:W-:Y:S01]  /*39c0*/  @!P5 IMAD R11, R68, R153, R10 ;  /* 0x00000099440bd224 */ /* 0x002fe200078e020a */
[----:B------:R-:W-:Y:S04]  /*39d0*/  BSSY B1, `(.L_x_124) ;  /* 0x0000006000017945 */ /* 0x000fe80003800000 */
[----:B------:R1:W-:Y:S01]  /*39e0*/  @!P5 STG.E.U8 desc[UR36][R4.64+0x58], R11 ;  /* 0x0000580b0400d986 */ /* 0x0003e2000c101124 */
[----:B------:R-:W-:Y:S05]  /*39f0*/  @P2 BRA `(.L_x_125) ;  /* 0x00000000000c2947 */ /* 0x000fea0003800000 */
[----:B------:R-:W1:Y:S02]  /*3a00*/  LDG.E.U8 R162, desc[UR36][R2.64+0x59] ;  /* 0x0000592402a27981 */ /* 0x000e64000c1e1100 */
[----:B-1----:R-:W-:-:S05]  /*3a10*/  PRMT R11, R162, 0x8880, RZ ;  /* 0x00008880a20b7816 */ /* 0x002fca00000000ff */
[----:B------:R-:W-:-:S07]  /*3a20*/  IMAD R10, R11, R152, RZ ;  /* 0x000000980b0a7224 */ /* 0x000fce00078e02ff */
.L_x_125:
[----:B------:R-:W-:Y:S05]  /*3a30*/  BSYNC B1 ;  /* 0x0000000000017941 */ /* 0x000fea0003800000 */
.L_x_124:
        /* <DEDUP_REMOVED lines=11> */
.L_x_127:
[----:B------:R-:W-:Y:S05]  /*3af0*/  BSYNC B1 ;  /* 0x0000000000017941 */ /* 0x000fea0003800000 */
.L_x_126:
[----:B-1----:R-:W-:Y:S01]  /*3b00*/  @!P4 IMAD R11, R70, R153, R10 ;  /* 0x00000099460bc224 */ /* 0x002fe200078e020a */
[----:B------:R-:W-:Y:S04]  /*3b10*/  BSSY B1, `(.L_x_128) ;  /* 0x0000006000017945 */ /* 0x000fe80003800000 */
[----:B------:R1:W-:Y:S01]  /*3b20*/  @!P4 STG.E.U8 desc[UR36][R6.64+0x58], R11 ;  /* 0x0000580b0600c986 */ /* 0x0003e2000c101124 */
[----:B------:R-:W-:Y:S05]  /*3b30*/  @P3 BRA `(.L_x_129) ;  /* 0x00000000000c3947 */ /* 0x000fea0003800000 */
[----:B------:R-:W1:Y:S02]  /*3b40*/  LDG.E.U8 R162, desc[UR36][R8.64+0x59] ;  /* 0x0000592408a27981 */ /* 0x000e64000c1e1100 */
[----:B-1----:R-:W-:-:S05]  /*3b50*/  PRMT R11, R162, 0x8880, RZ ;  /* 0x00008880a20b7816 */ /* 0x002fca00000000ff */
[----:B------:R-:W-:-:S07]  /*3b60*/  IMAD R10, R11, R152, RZ ;  /* 0x000000980b0a7224 */ /* 0x000fce00078e02ff */
.L_x_129:
[----:B------:R-:W-:Y:S05]  /*3b70*/  BSYNC B1 ;  /* 0x0000000000017941 */ /* 0x000fea0003800000 */
.L_x_128:
[----:B------:R-:W-:Y:S01]  /*3b80*/  @!P3 IMAD R71, R71, R153, R10 ;  /* 0x000000994747b224 */ /* 0x000fe200078e020a */
[----:B------:R-:W-:Y:S04]  /*3b90*/  BSSY B1, `(.L_x_130) ;  /* 0x0000006000017945 */ /* 0x000fe80003800000 */
[----:B------:R0:W-:Y:S01]  /*3ba0*/  @!P3 STG.E.U8 desc[UR36][R6.64+0x59], R71 ;  /* 0x000059470600b986 */ /* 0x0001e2000c101124 */
[----:B------:R-:W-:Y:S05]  /*3bb0*/  @P5 BRA `(.L_x_131) ;  /* 0x00000000000c5947 */ /* 0x000fea0003800000 */
[----:B------:R-:W1:Y:S02]  /*3bc0*/  LDG.E.U8 R162, desc[UR36][R2.64+0x60] ;  /* 0x0000602402a27981 */ /* 0x000e64000c1e1100 */
[----:B-1----:R-:W-:-:S05]  /*3bd0*/  PRMT R11, R162, 0x8880, RZ ;  /* 0x00008880a20b7816 */ /* 0x002fca00000000ff */
[----:B------:R-:W-:-:S07]  /*3be0*/  IMAD R10, R11, R152, RZ ;  /* 0x000000980b0a7224 */ /* 0x000fce00078e02ff */
.L_x_131:
[----:B------:R-:W-:Y:S05]  /*3bf0*/  BSYNC B1 ;  /* 0x0000000000017941 */ /* 0x000fea0003800000 */
.L_x_130:
[----:B-1----:R-:W-:Y:S01]  /*3c00*/  @!P5 IMAD R11, R72, R153, R10 ;  /* 0x00000099480bd224 */ /* 0x002fe200078e020a */
[----:B------:R-:W-:Y:S04]  /*3c10*/  BSSY B1, `(.L_x_132) ;  /* 0x0000006000017945 */ /* 0x000fe80003800000 */
[----:B------:R1:W-:Y:S01]  /*3c20*/  @!P5 STG.E.U8 desc[UR36][R4.64+0x60], R11 ;  /* 0x0000600b0400d986 */ /* 0x0003e2000c101124 */
[----:B------:R-:W-:Y:S05]  /*3c30*/  @P2 BRA `(.L_x_133) ;  /* 0x00000000000c2947 */ /* 0x000fea0003800000 */
[----:B------:R-:W1:Y:S02]  /*3c40*/  LDG.E.U8 R162, desc[UR36][R2.64+0x61] ;  /* 0x0000612402a27981 */ /* 0x000e64000c1e1100 */
[----:B-1----:R-:W-:-:S05]  /*3c50*/  PRMT R11, R162, 0x8880, RZ ;  /* 0x00008880a20b7816 */ /* 0x002fca00000000ff */
[----:B------:R-:W-:-:S07]  /*3c60*/  IMAD R10, R11, R152, RZ ;  /* 0x000000980b0a7224 */ /* 0x000fce00078e02ff */
.L_x_133:
[----:B------:R-:W-:Y:S05]  /*3c70*/  BSYNC B1 ;  /* 0x0000000000017941 */ /* 0x000fea0003800000 */
.L_x_132:
        /* <DEDUP_REMOVED lines=11> */
.L_x_135:
[----:B------:R-:W-:Y:S05]  /*3d30*/  BSYNC B1 ;  /* 0x0000000000017941 */ /* 0x000fea0003800000 */
.L_x_134:
[----:B-1----:R-:W-:Y:S01]  /*3d40*/  @!P4 IMAD R11, R74, R153, R10 ;  /* 0x000000994a0bc224 */ /* 0x002fe200078e020a */
[----:B------:R-:W-:Y:S04]  /*3d50*/  BSSY B1, `(.L_x_136) ;  /* 0x0000006000017945 */ /* 0x000fe80003800000 */
[----:B------:R1:W-:Y:S01]  /*3d60*/  @!P4 STG.E.U8 desc[UR36][R6.64+0x60], R11 ;  /* 0x0000600b0600c986 */ /* 0x0003e2000c101124 */
[----:B------:R-:W-:Y:S05]  /*3d70*/  @P3 BRA `(.L_x_137) ;  /* 0x00000000000c3947 */ /* 0x000fea0003800000 */
[----:B------:R-:W1:Y:S02]  /*3d80*/  LDG.E.U8 R162, desc[UR36][R8.64+0x61] ;  /* 0x0000612408a27981 */ /* 0x000e64000c1e1100 */
[----:B-1----:R-:W-:-:S05]  /*3d90*/  PRMT R11, R162, 0x8880, RZ ;  /* 0x00008880a20b7816 */ /* 0x002fca00000000ff */
[----:B------:R-:W-:-:S07]  /*3da0*/  IMAD R10, R11, R152, RZ ;  /* 0x000000980b0a7224 */ /* 0x000fce00078e02ff */
.L_x_137:
[----:B------:R-:W-:Y:S05]  /*3db0*/  BSYNC B1 ;  /* 0x0000000000017941 */ /* 0x000fea0003800000 */
.L_x_136:
[----:B------:R-:W-:Y:S01]  /*3dc0*/  @!P3 IMAD R75, R75, R153, R10 ;  /* 0x000000994b4bb224 */ /* 0x000fe200078e020a */
[----:B------:R-:W-:Y:S04]  /*3dd0*/  BSSY B1, `(.L_x_138) ;  /* 0x0000006000017945 */ /* 0x000fe80003800000 */
[----:B------:R0:W-:Y:S01]  /*3de0*/  @!P3 STG.E.U8 desc[UR36][R6.64+0x61], R75 ;  /* 0x0000614b0600b986 */ /* 0x0001e2000c101124 */
[----:B------:R-:W-:Y:S05]  /*3df0*/  @P5 BRA `(.L_x_139) ;  /* 0x00000000000c5947 */ /* 0x000fea0003800000 */
[----:B------:R-:W1:Y:S02]  /*3e00*/  LDG.E.U8 R162, desc[UR36][R2.64+0x68] ;  /* 0x0000682402a27981 */ /* 0x000e64000c1e1100 */
[----:B-1----:R-:W-:-:S05]  /*3e10*/  PRMT R11, R162, 0x8880, RZ ;  /* 0x00008880a20b7816 */ /* 0x002fca00000000ff */
[----:B------:R-:W-:-:S07]  /*3e20*/  IMAD R10, R11, R152, RZ ;  /* 0x000000980b0a7224 */ /* 0x000fce00078e02ff */
.L_x_139:
[----:B------:R-:W-:Y:S05]  /*3e30*/  BSYNC B1 ;  /* 0x0000000000017941 */ /* 0x000fea0003800000 */
.L_x_138:
[----:B-1----:R-:W-:Y:S01]  /*3e40*/  @!P5 IMAD R11, R76, R153, R10 ;  /* 0x000000994c0bd224 */ /* 0x002fe200078e020a */
[----:B------:R-:W-:Y:S04]  /*3e50*/  BSSY B1, `(.L_x_140) ;  /* 0x0000006000017945 */ /* 0x000fe80003800000 */
[----:B------:R1:W-:Y:S01]  /*3e60*/  @!P5 STG.E.U8 desc[UR36][R4.64+0x68], R11 ;  /* 0x0000680b0400d986 */ /* 0x0003e2000c101124 */
[----:B------:R-:W-:Y:S05]  /*3e70*/  @P2 BRA `(.L_x_141) ;  /* 0x00000000000c2947 */ /* 0x000fea0003800000 */
[----:B------:R-:W1:Y:S02]  /*3e80*/  LDG.E.U8 R162, desc[UR36][R2.64+0x69] ;  /* 0x0000692402a27981 */ /* 0x000e64000c1e1100 */
[----:B-1----:R-:W-:-:S05]  /*3e90*/  PRMT R11, R162, 0x8880, RZ ;  /* 0x00008880a20b7816 */ /* 0x002fca00000000ff */
[----:B------:R-:W-:-:S07]  /*3ea0*/  IMAD R10, R11, R152, RZ ;  /* 0x000000980b0a7224 */ /* 0x000fce00078e02ff */
.L_x_141:
[----:B------:R-:W-:Y:S05]  /*3eb0*/  BSYNC B1 ;  /* 0x0000000000017941 */ /* 0x000fea0003800000 */
.L_x_140:
        /* <DEDUP_REMOVED lines=11> */
.L_x_143:
[----:B------:R-:W-:Y:S05]  /*3f70*/  BSYNC B1 ;  /* 0x0000000000017941 */ /* 0x000fea0003800000 */
.L_x_142:
[----:B-1----:R-:W-:Y:S01]  /*3f80*/  @!P4 IMAD R11, R78, R153, R10 ;  /* 0x000000994e0bc224 */ /* 0x002fe200078e020a */
[----:B------:R-:W-:Y:S04]  /*3f90*/  BSSY B1, `(.L_x_144) ;  /* 0x0000006000017945 */ /* 0x000fe80003800000 */
[----:B------:R1:W-:Y:S01]  /*3fa0*/  @!P4 STG.E.U8 desc[UR36][R6.64+0x68], R11 ;  /* 0x0000680b0600c986 */ /* 0x0003e2000c101124 */
[----:B------:R-:W-:Y:S05]  /*3fb0*/  @P3 BRA `(.L_x_145) ;  /* 0x00000000000c3947 */ /* 0x000fea0003800000 */
[----:B------:R-:W1:Y:S02]  /*3fc0*/  LDG.E.U8 R162, desc[UR36][R8.64+0x69] ;  /* 0x0000692408a27981 */ /* 0x000e64000c1e1100 */
[----:B-1----:R-:W-:-:S05]  /*3fd0*/  PRMT R11, R162, 0x8880, RZ ;  /* 0x00008880a20b7816 */ /* 0x002fca00000000ff */
[----:B------:R-:W-:-:S07]  /*3fe0*/  IMAD R10, R11, R152, RZ ;  /* 0x000000980b0a7224 */ /* 0x000fce00078e02ff */
.L_x_145:
[----:B------:R-:W-:Y:S05]  /*3ff0*/  BSYNC B1 ;  /* 0x0000000000017941 */ /* 0x000fea0003800000 */
.L_x_144:
[----:B------:R-:W-:Y:S01]  /*4000*/  @!P3 IMAD R79, R79, R153, R10 ;  /* 0x000000994f4fb224 */ /* 0x000fe200078e020a */
[----:B------:R-:W-:Y:S04]  /*4010*/  BSSY B1, `(.L_x_146) ;  /* 0x0000006000017945 */ /* 0x000fe80003800000 */
[----:B------:R0:W-:Y:S01]  /*4020*/  @!P3 STG.E.U8 desc[UR36][R6.64+0x69], R79 ;  /* 0x0000694f0600b986 */ /* 0x0001e2000c101124 */
[----:B------:R-:W-:Y:S05]  /*4030*/  @P5 BRA `(.L_x_147) ;  /* 0x00000000000c5947 */ /* 0x000fea0003800000 */
[----:B------:R-:W1:Y:S02]  /*4040*/  LDG.E.U8 R162, desc[UR36][R2.64+0x70] ;  /* 0x0000702402a27981 */ /* 0x000e64000c1e1100 */
[----:B-1----:R-:W-:-:S05]  /*4050*/  PRMT R11, R162, 0x8880, RZ ;  /* 0x00008880a20b7816 */ /* 0x002fca00000000ff */
[----:B------:R-:W-:-:S07]  /*4060*/  IMAD R10, R11, R152, RZ ;  /* 0x000000980b0a7224 */ /* 0x000fce00078e02ff */
.L_x_147:
[----:B------:R-:W-:Y:S05]  /*4070*/  BSYNC B1 ;  /* 0x0000000000017941 */ /* 0x000fea0003800000 */
.L_x_146:
[----:B-1----:R-:W-:Y:S01]  /*4080*/  @!P5 IMAD R11, R80, R153, R10 ;  /* 0x00000099500bd224 */ /* 0x002fe200078e020a */
[----:B------:R-:W-:Y:S04]  /*4090*/  BSSY B1, `(.L_x_148) ;  /* 0x0000006000017945 */ /* 0x000fe80003800000 */
[----:B------:R1:W-:Y:S01]  /*40a0*/  @!P5 STG.E.U8 desc[UR36][R4.64+0x70], R11 ;  /* 0x0000700b0400d986 */ /* 0x0003e2000c101124 */
[----:B------:R-:W-:Y:S05]  /*40b0*/  @P2 BRA `(.L_x_149) ;  /* 0x00000000000c2947 */ /* 0x000fea0003800000 */
[----:B------:R-:W1:Y:S02]  /*40c0*/  LDG.E.U8 R162, desc[UR36][R2.64+0x71] ;  /* 0x0000712402a27981 */ /* 0x000e64000c1e1100 */
[----:B-1----:R-:W-:-:S05]  /*40d0*/  PRMT R11, R162, 0x8880, RZ ;  /* 0x00008880a20b7816 */ /* 0x002fca00000000ff */
[----:B------:R-:W-:-:S07]  /*40e0*/  IMAD R10, R11, R152, RZ ;  /* 0x000000980b0a7224 */ /* 0x000fce00078e02ff */
.L_x_149:
[----:B------:R-:W-:Y:S05]  /*40f0*/  BSYNC B1 ;  /* 0x0000000000017941 */ /* 0x000fea0003800000 */
.L_x_148:
        /* <DEDUP_REMOVED lines=11> */
.L_x_151:
[----:B------:R-:W-:Y:S05]  /*41b0*/  BSYNC B1 ;  /* 0x0000000000017941 */ /* 0x000fea0003800000 */
.L_x_150:
[----:B-1----:R-:W-:Y:S01]  /*41c0*/  @!P4 IMAD R11, R82, R153, R10 ;  /* 0x00000099520bc224 */ /* 0x002fe200078e020a */
[----:B------:R-:W-:Y:S04]  /*41d0*/  BSSY B1, `(.L_x_152) ;  /* 0x0000006000017945 */ /* 0x000fe80003800000 */
[----:B------:R1:W-:Y:S01]  /*41e0*/  @!P4 STG.E.U8 desc[UR36][R6.64+0x70], R11 ;  /* 0x0000700b0600c986 */ /* 0x0003e2000c101124 */
[----:B------:R-:W-:Y:S05]  /*41f0*/  @P3 BRA `(.L_x_153) ;  /* 0x00000000000c3947 */ /* 0x000fea0003800000 */
[----:B------:R-:W1:Y:S02]  /*4200*/  LDG.E.U8 R162, desc[UR36][R8.64+0x71] ;  /* 0x0000712408a27981 */ /* 0x000e64000c1e1100 */
[----:B-1----:R-:W-:-:S05]  /*4210*/  PRMT R11, R162, 0x8880, RZ ;  /* 0x00008880a20b7816 */ /* 0x002fca00000000ff */
[----:B------:R-:W-:-:S07]  /*4220*/  IMAD R10, R11, R152, RZ ;  /* 0x000000980b0a7224 */ /* 0x000fce00078e02ff */
.L_x_153:
[----:B------:R-:W-:Y:S05]  /*4230*/  BSYNC B1 ;  /* 0x0000000000017941 */ /* 0x000fea0003800000 */
.L_x_152:
[----:B------:R-:W-:Y:S01]  /*4240*/  @!P3 IMAD R83, R83, R153, R10 ;  /* 0x000000995353b224 */ /* 0x000fe200078e020a */
[----:B------:R-:W-:Y:S04]  /*4250*/  BSSY B1, `(.L_x_154) ;  /* 0x0000006000017945 */ /* 0x000fe80003800000 */
[----:B------:R0:W-:Y:S01]  /*4260*/  @!P3 STG.E.U8 desc[UR36][R6.64+0x71], R83 ;  /* 0x000071530600b986 */ /* 0x0001e2000c101124 */
[----:B------:R-:W-:Y:S05]  /*4270*/  @P5 BRA `(.L_x_155) ;  /* 0x00000000000c5947 */ /* 0x000fea0003800000 */
[----:B------:R-:W1:Y:S02]  /*4280*/  LDG.E.U8 R162, desc[UR36][R2.64+0x78] ;  /* 0x0000782402a27981 */ /* 0x000e64000c1e1100 */
[----:B-1----:R-:W-:-:S05]  /*4290*/  PRMT R11, R162, 0x8880, RZ ;  /* 0x00008880a20b7816 */ /* 0x002fca00000000ff */
[----:B------:R-:W-:-:S07]  /*42a0*/  IMAD R10, R11, R152, RZ ;  /* 0x000000980b0a7224 */ /* 0x000fce00078e02ff */
.L_x_155:
[----:B------:R-:W-:Y:S05]  /*42b0*/  BSYNC B1 ;  /* 0x0000000000017941 */ /* 0x000fea0003800000 */
.L_x_154:
[----:B-1----:R-:W-:Y:S01]  /*42c0*/  @!P5 IMAD R11, R84, R153, R10 ;  /* 0x00000099540bd224 */ /* 0x002fe200078e020a */
[----:B------:R-:W-:Y:S04]  /*42d0*/  BSSY B1, `(.L_x_156) ;  /* 0x0000006000017945 */ /* 0x000fe80003800000 */
[----:B------:R1:W-:Y:S01]  /*42e0*/  @!P5 STG.E.U8 desc[UR36][R4.64+0x78], R11 ;  /* 0x0000780b0400d986 */ /* 0x0003e2000c101124 */
[----:B------:R-:W-:Y:S05]  /*42f0*/  @P2 BRA `(.L_x_157) ;  /* 0x00000000000c2947 */ /* 0x000fea0003800000 */
[----:B------:R-:W1:Y:S02]  /*4300*/  LDG.E.U8 R162, desc[UR36][R2.64+0x79] ;  /* 0x0000792402a27981 */ /* 0x000e64000c1e1100 */
[----:B-1----:R-:W-:-:S05]  /*4310*/  PRMT R11, R162, 0x8880, RZ ;  /* 0x00008880a20b7816 */ /* 0x002fca00000000ff */
[----:B------:R-:W-:-:S07]  /*4320*/  IMAD R10, R11, R152, RZ ;  /* 0x000000980b0a7224 */ /* 0x000fce00078e02ff */
.L_x_157:
[----:B------:R-:W-:Y:S05]  /*4330*/  BSYNC B1 ;  /* 0x0000000000017941 */ /* 0x000fea0003800000 */
.L_x_156:
        /* <DEDUP_REMOVED lines=11> */
.L_x_159:
[----:B------:R-:W-:Y:S05]  /*43f0*/  BSYNC B1 ;  /* 0x0000000000017941 */ /* 0x000fea0003800000 */
.L_x_158:
[----:B-1----:R-:W-:Y:S01]  /*4400*/  @!P4 IMAD R11, R86, R153, R10 ;  /* 0x00000099560bc224 */ /* 0x002fe200078e020a */
[----:B------:R-:W-:Y:S04]  /*4410*/  BSSY B1, `(.L_x_160) ;  /* 0x0000006000017945 */ /* 0x000fe80003800000 */
[----:B------:R1:W-:Y:S01]  /*4420*/  @!P4 STG.E.U8 desc[UR36][R6.64+0x78], R11 ;  /* 0x0000780b0600c986 */ /* 0x0003e2000c101124 */
[----:B------:R-:W-:Y:S05]  /*4430*/  @P3 BRA `(.L_x_161) ;  /* 0x00000000000c3947 */ /* 0x000fea0003800000 */
[----:B------:R-:W1:Y:S02]  /*4440*/  LDG.E.U8 R162, desc[UR36][R8.64+0x79] ;  /* 0x0000792408a27981 */ /* 0x000e64000c1e1100 */
[----:B-1----:R-:W-:-:S05]  /*4450*/  PRMT R11, R162, 0x8880, RZ ;  /* 0x00008880a20b7816 */ /* 0x002fca00000000ff */
[----:B------:R-:W-:-:S07]  /*4460*/  IMAD R10, R11, R152, RZ ;  /* 0x000000980b0a7224 */ /* 0x000fce00078e02ff */
.L_x_161:
[----:B------:R-:W-:Y:S05]  /*4470*/  BSYNC B1 ;  /* 0x0000000000017941 */ /* 0x000fea0003800000 */
.L_x_160:
[----:B------:R-:W-:Y:S01]  /*4480*/  @!P3 IMAD R87, R87, R153, R10 ;  /* 0x000000995757b224 */ /* 0x000fe200078e020a */
[----:B------:R-:W-:Y:S04]  /*4490*/  BSSY B1, `(.L_x_162) ;  /* 0x0000006000017945 */ /* 0x000fe80003800000 */
[----:B------:R0:W-:Y:S01]  /*44a0*/  @!P3 STG.E.U8 desc[UR36][R6.64+0x79], R87 ;  /* 0x000079570600b986 */ /* 0x0001e2000c101124 */
[----:B------:R-:W-:Y:S05]  /*44b0*/  @P5 BRA `(.L_x_163) ;  /* 0x00000000000c5947 */ /* 0x000fea0003800000 */
[----:B------:R-:W1:Y:S02]  /*44c0*/  LDG.E.U8 R162, desc[UR36][R2.64+0x80] ;  /* 0x0000802402a27981 */ /* 0x000e64000c1e1100 */
[----:B-1----:R-:W-:-:S05]  /*44d0*/  PRMT R11, R162, 0x8880, RZ ;  /* 0x00008880a20b7816 */ /* 0x002fca00000000ff */
[----:B------:R-:W-:-:S07]  /*44e0*/  IMAD R10, R11, R152, RZ ;  /* 0x000000980b0a7224 */ /* 0x000fce00078e02ff */
.L_x_163:
[----:B------:R-:W-:Y:S05]  /*44f0*/  BSYNC B1 ;  /* 0x0000000000017941 */ /* 0x000fea0003800000 */
.L_x_162:
[----:B-1----:R-:W-:Y:S01]  /*4500*/  @!P5 IMAD R11, R88, R153, R10 ;  /* 0x00000099580bd224 */ /* 0x002fe200078e020a */
[----:B------:R-:W-:Y:S04]  /*4510*/  BSSY B1, `(.L_x_164) ;  /* 0x0000006000017945 */ /* 0x000fe80003800000 */
[----:B------:R1:W-:Y:S01]  /*4520*/  @!P5 STG.E.U8 desc[UR36][R4.64+0x80], R11 ;  /* 0x0000800b0400d986 */ /* 0x0003e2000c101124 */
[----:B------:R-:W-:Y:S05]  /*4530*/  @P2 BRA `(.L_x_165) ;  /* 0x00000000000c2947 */ /* 0x000fea0003800000 */
[----:B------:R-:W1:Y:S02]  /*4540*/  LDG.E.U8 R162, desc[UR36][R2.64+0x81] ;  /* 0x0000812402a27981 */ /* 0x000e64000c1e1100 */
[----:B-1----:R-:W-:-:S05]  /*4550*/  PRMT R11, R162, 0x8880, RZ ;  /* 0x00008880a20b7816 */ /* 0x002fca00000000ff */
[----:B------:R-:W-:-:S07]  /*4560*/  IMAD R10, R11, R152, RZ ;  /* 0x000000980b0a7224 */ /* 0x000fce00078e02ff */
.L_x_165:
[----:B------:R-:W-:Y:S05]  /*4570*/  BSYNC B1 ;  /* 0x0000000000017941 */ /* 0x000fea0003800000 */
.L_x_164:
        /* <DEDUP_REMOVED lines=11> */
.L_x_167:
[----:B------:R-:W-:Y:S05]  /*4630*/  BSYNC B1 ;  /* 0x0000000000017941 */ /* 0x000fea0003800000 */
.L_x_166:
[----:B-1----:R-:W-:Y:S01]  /*4640*/  @!P4 IMAD R11, R90, R153, R10 ;  /* 0x000000995a0bc224 */ /* 0x002fe200078e020a */
[----:B------:R-:W-:Y:S04]  /*4650*/  BSSY B1, `(.L_x_168) ;  /* 0x0000006000017945 */ /* 0x000fe80003800000 */
[----:B------:R1:W-:Y:S01]  /*4660*/  @!P4 STG.E.U8 desc[UR36][R6.64+0x80], R11 ;  /* 0x0000800b0600c986 */ /* 0x0003e2000c101124 */
[----:B------:R-:W-:Y:S05]  /*4670*/  @P3 BRA `(.L_x_169) ;  /* 0x00000000000c3947 */ /* 0x000fea0003800000 */
[----:B------:R-:W1:Y:S02]  /*4680*/  LDG.E.U8 R162, desc[UR36][R8.64+0x81] ;  /* 0x0000812408a27981 */ /* 0x000e64000c1e1100 */
[----:B-1----:R-:W-:-:S05]  /*4690*/  PRMT R11, R162, 0x8880, RZ ;  /* 0x00008880a20b7816 */ /* 0x002fca00000000ff */
[----:B------:R-:W-:-:S07]  /*46a0*/  IMAD R10, R11, R152, RZ ;  /* 0x000000980b0a7224 */ /* 0x000fce00078e02ff */
.L_x_169:
[----:B------:R-:W-:Y:S05]  /*46b0*/  BSYNC B1 ;  /* 0x0000000000017941 */ /* 0x000fea0003800000 */
.L_x_168:
[----:B------:R-:W-:Y:S01]  /*46c0*/  @!P3 IMAD R91, R91, R153, R10 ;  /* 0x000000995b5bb224 */ /* 0x000fe200078e020a */
[----:B------:R-:W-:Y:S04]  /*46d0*/  BSSY B1, `(.L_x_170) ;  /* 0x0000006000017945 */ /* 0x000fe80003800000 */
[----:B------:R0:W-:Y:S01]  /*46e0*/  @!P3 STG.E.U8 desc[UR36][R6.64+0x81], R91 ;  /* 0x0000815b0600b986 */ /* 0x0001e2000c101124 */
[----:B------:R-:W-:Y:S05]  /*46f0*/  @P5 BRA `(.L_x_171) ;  /* 0x00000000000c5947 */ /* 0x000fea0003800000 */
[----:B------:R-:W1:Y:S02]  /*4700*/  LDG.E.U8 R162, desc[UR36][R2.64+0x88] ;  /* 0x0000882402a27981 */ /* 0x000e64000c1e1100 */
[----:B-1----:R-:W-:-:S05]  /*4710*/  PRMT R11, R162, 0x8880, RZ ;  /* 0x00008880a20b7816 */ /* 0x002fca00000000ff */
[----:B------:R-:W-:-:S07]  /*4720*/  IMAD R10, R11, R152, RZ ;  /* 0x000000980b0a7224 */ /* 0x000fce00078e02ff */
.L_x_171:
[----:B------:R-:W-:Y:S05]  /*4730*/  BSYNC B1 ;  /* 0x0000000000017941 */ /* 0x000fea0003800000 */
.L_x_170:
[----:B-1----:R-:W-:Y:S01]  /*4740*/  @!P5 IMAD R11, R92, R153, R10 ;  /* 0x000000995c0bd224 */ /* 0x002fe200078e020a */
[----:B------:R-:W-:Y:S04]  /*4750*/  BSSY B1, `(.L_x_172) ;  /* 0x0000006000017945 */ /* 0x000fe80003800000 */
[----:B------:R1:W-:Y:S01]  /*4760*/  @!P5 STG.E.U8 desc[UR36][R4.64+0x88], R11 ;  /* 0x0000880b0400d986 */ /* 0x0003e2000c101124 */
[----:B------:R-:W-:Y:S05]  /*4770*/  @P2 BRA `(.L_x_173) ;  /* 0x00000000000c2947 */ /* 0x000fea0003800000 */
[----:B------:R-:W1:Y:S02]  /*4780*/  LDG.E.U8 R162, desc[UR36][R2.64+0x89] ;  /* 0x0000892402a27981 */ /* 0x000e64000c1e1100 */
[----:B-1----:R-:W-:-:S05]  /*4790*/  PRMT R11, R162, 0x8880, RZ ;  /* 0x00008880a20b7816 */ /* 0x002fca00000000ff */
[----:B------:R-:W-:-:S07]  /*47a0*/  IMAD R10, R11, R152, RZ ;  /* 0x000000980b0a7224 */ /* 0x000fce00078e02ff */
.L_x_173:
[----:B------:R-:W-:Y:S05]  /*47b0*/  BSYNC B1 ;  /* 0x0000000000017941 */ /* 0x000fea0003800000 */
.L_x_172:
        /* <DEDUP_REMOVED lines=11> */
.L_x_175:
[----:B------:R-:W-:Y:S05]  /*4870*/  BSYNC B1 ;  /* 0x0000000000017941 */ /* 0x000fea0003800000 */
.L_x_174:
[----:B-1----:R-:W-:Y:S01]  /*4880*/  @!P4 IMAD R11, R94, R153, R10 ;  /* 0x000000995e0bc224 */ /* 0x002fe200078e020a */
[----:B------:R-:W-:Y:S04]  /*4890*/  BSSY B1, `(.L_x_176) ;  /* 0x0000006000017945 */ /* 0x000fe80003800000 */
[----:B------:R1:W-:Y:S01]  /*48a0*/  @!P4 STG.E.U8 desc[UR36][R6.64+0x88], R11 ;  /* 0x0000880b0600c986 */ /* 0x0003e2000c101124 */
[----:B------:R-:W-:Y:S05]  /*48b0*/  @P3 BRA `(.L_x_177) ;  /* 0x00000000000c3947 */ /* 0x000fea0003800000 */
[----:B------:R-:W1:Y:S02]  /*48c0*/  LDG.E.U8 R162, desc[UR36][R8.64+0x89] ;  /* 0x0000892408a27981 */ /* 0x000e64000c1e1100 */
[----:B-1----:R-:W-:-:S05]  /*48d0*/  PRMT R11, R162, 0x8880, RZ ;  /* 0x00008880a20b7816 */ /* 0x002fca00000000ff */
[----:B------:R-:W-:-:S07]  /*48e0*/  IMAD R10, R11, R152, RZ ;  /* 0x000000980b0a7224 */ /* 0x000fce00078e02ff */
.L_x_177:
[----:B------:R-:W-:Y:S05]  /*48f0*/  BSYNC B1 ;  /* 0x0000000000017941 */ /* 0x000fea0003800000 */
.L_x_176:
[----:B------:R-:W-:Y:S01]  /*4900*/  @!P3 IMAD R95, R95, R153, R10 ;  /* 0x000000995f5fb224 */ /* 0x000fe200078e020a */
[----:B------:R-:W-:Y:S04]  /*4910*/  BSSY B1, `(.L_x_178) ;  /* 0x0000006000017945 */ /* 0x000fe80003800000 */
[----:B------:R0:W-:Y:S01]  /*4920*/  @!P3 STG.E.U8 desc[UR36][R6.64+0x89], R95 ;  /* 0x0000895f0600b986 */ /* 0x0001e2000c101124 */
[----:B------:R-:W-:Y:S05]  /*4930*/  @P5 BRA `(.L_x_179) ;  /* 0x00000000000c5947 */ /* 0x000fea0003800000 */
[----:B------:R-:W1:Y:S02]  /*4940*/  LDG.E.U8 R162, desc[UR36][R2.64+0x90] ;  /* 0x0000902402a27981 */ /* 0x000e64000c1e1100 */
[----:B-1----:R-:W-:-:S05]  /*4950*/  PRMT R11, R162, 0x8880, RZ ;  /* 0x00008880a20b7816 */ /* 0x002fca00000000ff */
[----:B------:R-:W-:-:S07]  /*4960*/  IMAD R10, R11, R152, RZ ;  /* 0x000000980b0a7224 */ /* 0x000fce00078e02ff */
.L_x_179:
[----:B------:R-:W-:Y:S05]  /*4970*/  BSYNC B1 ;  /* 0x0000000000017941 */ /* 0x000fea0003800000 */
.L_x_178:
[----:B-1----:R-:W-:Y:S01]  /*4980*/  @!P5 IMAD R11, R96, R153, R10 ;  /* 0x00000099600bd224 */ /* 0x002fe200078e020a */
[----:B------:R-:W-:Y:S04]  /*4990*/  BSSY B1, `(.L_x_180) ;  /* 0x0000006000017945 */ /* 0x000fe80003800000 */
[----:B------:R1:W-:Y:S01]  /*49a0*/  @!P5 STG.E.U8 desc[UR36][R4.64+0x90], R11 ;  /* 0x0000900b0400d986 */ /* 0x0003e2000c101124 */
[----:B------:R-:W-:Y:S05]  /*49b0*/  @P2 BRA `(.L_x_181) ;  /* 0x00000000000c2947 */ /* 0x000fea0003800000 */
[----:B------:R-:W1:Y:S02]  /*49c0*/  LDG.E.U8 R162, desc[UR36][R2.64+0x91] ;  /* 0x0000912402a27981 */ /* 0x000e64000c1e1100 */
[----:B-1----:R-:W-:-:S05]  /*49d0*/  PRMT R11, R162, 0x8880, RZ ;  /* 0x00008880a20b7816 */ /* 0x002fca00000000ff */
[----:B------:R-:W-:-:S07]  /*49e0*/  IMAD R10, R11, R152, RZ ;  /* 0x000000980b0a7224 */ /* 0x000fce00078e02ff */
.L_x_181:
[----:B------:R-:W-:Y:S05]  /*49f0*/  BSYNC B1 ;  /* 0x0000000000017941 */ /* 0x000fea0003800000 */
.L_x_180:
        /* <DEDUP_REMOVED lines=11> */
.L_x_183:
[----:B------:R-:W-:Y:S05]  /*4ab0*/  BSYNC B1 ;  /* 0x0000000000017941 */ /* 0x000fea0003800000 */
.L_x_182:
[----:B-1----:R-:W-:Y:S01]  /*4ac0*/  @!P4 IMAD R11, R98, R153, R10 ;  /* 0x00000099620bc224 */ /* 0x002fe200078e020a */
[----:B------:R-:W-:Y:S04]  /*4ad0*/  BSSY B1, `(.L_x_184) ;  /* 0x0000006000017945 */ /* 0x000fe80003800000 */
[----:B------:R1:W-:Y:S01]  /*4ae0*/  @!P4 STG.E.U8 desc[UR36][R6.64+0x90], R11 ;  /* 0x0000900b0600c986 */ /* 0x0003e2000c101124 */
[----:B------:R-:W-:Y:S05]  /*4af0*/  @P3 BRA `(.L_x_185) ;  /* 0x00000000000c3947 */ /* 0x000fea0003800000 */
[----:B------:R-:W1:Y:S02]  /*4b00*/  LDG.E.U8 R162, desc[UR36][R8.64+0x91] ;  /* 0x0000912408a27981 */ /* 0x000e64000c1e1100 */
[----:B-1----:R-:W-:-:S05]  /*4b10*/  PRMT R11, R162, 0x8880, RZ ;  /* 0x00008880a20b7816 */ /* 0x002fca00000000ff */
[----:B------:R-:W-:-:S07]  /*4b20*/  IMAD R10, R11, R152, RZ ;  /* 0x000000980b0a7224 */ /* 0x000fce00078e02ff */
.L_x_185:
[----:B------:R-:W-:Y:S05]  /*4b30*/  BSYNC B1 ;  /* 0x0000000000017941 */ /* 0x000fea0003800000 */
.L_x_184:
[----:B------:R-:W-:Y:S01]  /*4b40*/  @!P3 IMAD R99, R99, R153, R10 ;  /* 0x000000996363b224 */ /* 0x000fe200078e020a */
[----:B------:R-:W-:Y:S04]  /*4b50*/  BSSY B1, `(.L_x_186) ;  /* 0x0000006000017945 */ /* 0x000fe80003800000 */
[----:B------:R0:W-:Y:S01]  /*4b60*/  @!P3 STG.E.U8 desc[UR36][R6.64+0x91], R99 ;  /* 0x000091630600b986 */ /* 0x0001e2000c101124 */
[----:B------:R-:W-:Y:S05]  /*4b70*/  @P5 BRA `(.L_x_187) ;  /* 0x00000000000c5947 */ /* 0x000fea0003800000 */
[----:B------:R-:W1:Y:S02]  /*4b80*/  LDG.E.U8 R162, desc[UR36][R2.64+0x98] ;  /* 0x0000982402a27981 */ /* 0x000e64000c1e1100 */
[----:B-1----:R-:W-:-:S05]  /*4b90*/  PRMT R11, R162, 0x8880, RZ ;  /* 0x00008880a20b7816 */ /* 0x002fca00000000ff */
[----:B------:R-:W-:-:S07]  /*4ba0*/  IMAD R10, R11, R152, RZ ;  /* 0x000000980b0a7224 */ /* 0x000fce00078e02ff */
.L_x_187:
[----:B------:R-:W-:Y:S05]  /*4bb0*/  BSYNC B1 ;  /* 0x0000000000017941 */ /* 0x000fea0003800000 */
.L_x_186:
[----:B-1----:R-:W-:Y:S01]  /*4bc0*/  @!P5 IMAD R11, R100, R153, R10 ;  /* 0x00000099640bd224 */ /* 0x002fe200078e020a */
[----:B------:R-:W-:Y:S04]  /*4bd0*/  BSSY B1, `(.L_x_188) ;  /* 0x0000006000017945 */ /* 0x000fe80003800000 */
[----:B------:R1:W-:Y:S01]  /*4be0*/  @!P5 STG.E.U8 desc[UR36][R4.64+0x98], R11 ;  /* 0x0000980b0400d986 */ /* 0x0003e2000c101124 */
[----:B------:R-:W-:Y:S05]  /*4bf0*/  @P2 BRA `(.L_x_189) ;  /* 0x00000000000c2947 */ /* 0x000fea0003800000 */
[----:B------:R-:W1:Y:S02]  /*4c00*/  LDG.E.U8 R162, desc[UR36][R2.64+0x99] ;  /* 0x0000992402a27981 */ /* 0x000e64000c1e1100 */
[----:B-1----:R-:W-:-:S05]  /*4c10*/  PRMT R11, R162, 0x8880, RZ ;  /* 0x00008880a20b7816 */ /* 0x002fca00000000ff */
[----:B------:R-:W-:-:S07]  /*4c20*/  IMAD R10, R11, R152, RZ ;  /* 0x000000980b0a7224 */ /* 0x000fce00078e02ff */
.L_x_189:
[----:B------:R-:W-:Y:S05]  /*4c30*/  BSYNC B1 ;  /* 0x0000000000017941 */ /* 0x000fea0003800000 */
.L_x_188:
        /* <DEDUP_REMOVED lines=11> */
.L_x_191:
[----:B------:R-:W-:Y:S05]  /*4cf0*/  BSYNC B1 ;  /* 0x0000000000017941 */ /* 0x000fea0003800000 */
.L_x_190:
[----:B-1----:R-:W-:Y:S01]  /*4d00*/  @!P4 IMAD R11, R102, R153, R10 ;  /* 0x00000099660bc224 */ /* 0x002fe200078e020a */
[----:B------:R-:W-:Y:S04]  /*4d10*/  BSSY B1, `(.L_x_192) ;  /* 0x0000006000017945 */ /* 0x000fe80003800000 */
[----:B------:R1:W-:Y:S01]  /*4d20*/  @!P4 STG.E.U8 desc[UR36][R6.64+0x98], R11 ;  /* 0x0000980b0600c986 */ /* 0x0003e2000c101124 */
[----:B------:R-:W-:Y:S05]  /*4d30*/  @P3 BRA `(.L_x_193) ;  /* 0x00000000000c3947 */ /* 0x000fea0003800000 */
[----:B------:R-:W1:Y:S02]  /*4d40*/  LDG.E.U8 R162, desc[UR36][R8.64+0x99] ;  /* 0x0000992408a27981 */ /* 0x000e64000c1e1100 */
[----:B-1----:R-:W-:-:S05]  /*4d50*/  PRMT R11, R162, 0x8880, RZ ;  /* 0x00008880a20b7816 */ /* 0x002fca00000000ff */
[----:B------:R-:W-:-:S07]  /*4d60*/  IMAD R10, R11, R152, RZ ;  /* 0x000000980b0a7224 */ /* 0x000fce00078e02ff */
.L_x_193:
[----:B------:R-:W-:Y:S05]  /*4d70*/  BSYNC B1 ;  /* 0x0000000000017941 */ /* 0x000fea0003800000 */
.L_x_192:
[----:B------:R-:W-:Y:S01]  /*4d80*/  @!P3 IMAD R103, R103, R153, R10 ;  /* 0x000000996767b224 */ /* 0x000fe200078e020a */
[----:B------:R-:W-:Y:S04]  /*4d90*/  BSSY B1, `(.L_x_194) ;  /* 0x0000006000017945 */ /* 0x000fe80003800000 */
[----:B------:R0:W-:Y:S01]  /*4da0*/  @!P3 STG.E.U8 desc[UR36][R6.64+0x99], R103 ;  /* 0x000099670600b986 */ /* 0x0001e2000c101124 */
[----:B------:R-:W-:Y:S05]  /*4db0*/  @P5 BRA `(.L_x_195) ;  /* 0x00000000000c5947 */ /* 0x000fea0003800000 */
[----:B------:R-:W1:Y:S02]  /*4dc0*/  LDG.E.U8 R162, desc[UR36][R2.64+0xa0] ;  /* 0x0000a02402a27981 */ /* 0x000e64000c1e1100 */
[----:B-1----:R-:W-:-:S05]  /*4dd0*/  PRMT R11, R162, 0x8880, RZ ;  /* 0x00008880a20b7816 */ /* 0x002fca00000000ff */
[----:B------:R-:W-:-:S07]  /*4de0*/  IMAD R10, R11, R152, RZ ;  /* 0x000000980b0a7224 */ /* 0x000fce00078e02ff */
.L_x_195:
[----:B------:R-:W-:Y:S05]  /*4df0*/  BSYNC B1 ;  /* 0x0000000000017941 */ /* 0x000fea0003800000 */
.L_x_194:
[----:B-1----:R-:W-:Y:S01]  /*4e00*/  @!P5 IMAD R11, R104, R153, R10 ;  /* 0x00000099680bd224 */ /* 0x002fe200078e020a */
[----:B------:R-:W-:Y:S04]  /*4e10*/  BSSY B1, `(.L_x_196) ;  /* 0x0000006000017945 */ /* 0x000fe80003800000 */
[----:B------:R1:W-:Y:S01]  /*4e20*/  @!P5 STG.E.U8 desc[UR36][R4.64+0xa0], R11 ;  /* 0x0000a00b0400d986 */ /* 0x0003e2000c101124 */
[----:B------:R-:W-:Y:S05]  /*4e30*/  @P2 BRA `(.L_x_197) ;  /* 0x00000000000c2947 */ /* 0x000fea0003800000 */
[----:B------:R-:W1:Y:S02]  /*4e40*/  LDG.E.U8 R162, desc[UR36][R2.64+0xa1] ;  /* 0x0000a12402a27981 */ /* 0x000e64000c1e1100 */
[----:B-1----:R-:W-:-:S05]  /*4e50*/  PRMT R11, R162, 0x8880, RZ ;  /* 0x00008880a20b7816 */ /* 0x002fca00000000ff */
[----:B------:R-:W-:-:S07]  /*4e60*/  IMAD R10, R11, R152, RZ ;  /* 0x000000980b0a7224 */ /* 0x000fce00078e02ff */
.L_x_197:
[----:B------:R-:W-:Y:S05]  /*4e70*/  BSYNC B1 ;  /* 0x0000000000017941 */ /* 0x000fea0003800000 */
.L_x_196:
        /* <DEDUP_REMOVED lines=11> */
.L_x_199:
[----:B------:R-:W-:Y:S05]  /*4f30*/  BSYNC B1 ;  /* 0x0000000000017941 */ /* 0x000fea0003800000 */
.L_x_198:
[----:B-1----:R-:W-:Y:S01]  /*4f40*/  @!P4 IMAD R11, R106, R153, R10 ;  /* 0x000000996a0bc224 */ /* 0x002fe200078e020a */
[----:B------:R-:W-:Y:S04]  /*4f50*/  BSSY B1, `(.L_x_200) ;  /* 0x0000006000017945 */ /* 0x000fe80003800000 */
[----:B------:R1:W-:Y:S01]  /*4f60*/  @!P4 STG.E.U8 desc[UR36][R6.64+0xa0], R11 ;  /* 0x0000a00b0600c986 */ /* 0x0003e2000c101124 */
[----:B------:R-:W-:Y:S05]  /*4f70*/  @P3 BRA `(.L_x_201) ;  /* 0x00000000000c3947 */ /* 0x000fea0003800000 */
[----:B------:R-:W1:Y:S02]  /*4f80*/  LDG.E.U8 R162, desc[UR36][R8.64+0xa1] ;  /* 0x0000a12408a27981 */ /* 0x000e64000c1e1100 */
[----:B-1----:R-:W-:-:S05]  /*4f90*/  PRMT R11, R162, 0x8880, RZ ;  /* 0x00008880a20b7816 */ /* 0x002fca00000000ff */
[----:B------:R-:W-:-:S07]  /*4fa0*/  IMAD R10, R11, R152, RZ ;  /* 0x000000980b0a7224 */ /* 0x000fce00078e02ff */
.L_x_201:
[----:B------:R-:W-:Y:S05]  /*4fb0*/  BSYNC B1 ;  /* 0x0000000000017941 */ /* 0x000fea0003800000 */
.L_x_200:
[----:B------:R-:W-:Y:S01]  /*4fc0*/  @!P3 IMAD R107, R107, R153, R10 ;  /* 0x000000996b6bb224 */ /* 0x000fe200078e020a */
[----:B------:R-:W-:Y:S04]  /*4fd0*/  BSSY B1, `(.L_x_202) ;  /* 0x0000006000017945 */ /* 0x000fe80003800000 */
[----:B------:R0:W-:Y:S01]  /*4fe0*/  @!P3 STG.E.U8 desc[UR36][R6.64+0xa1], R107 ;  /* 0x0000a16b0600b986 */ /* 0x0001e2000c101124 */
[----:B------:R-:W-:Y:S05]  /*4ff0*/  @P5 BRA `(.L_x_203) ;  /* 0x00000000000c5947 */ /* 0x000fea0003800000 */
[----:B------:R-:W1:Y:S02]  /*5000*/  LDG.E.U8 R162, desc[UR36][R2.64+0xa8] ;  /* 0x0000a82402a27981 */ /* 0x000e64000c1e1100 */
[----:B-1----:R-:W-:-:S05]  /*5010*/  PRMT R11, R162, 0x8880, RZ ;  /* 0x00008880a20b7816 */ /* 0x002fca00000000ff */
[----:B------:R-:W-:-:S07]  /*5020*/  IMAD R10, R11, R152, RZ ;  /* 0x000000980b0a7224 */ /* 0x000fce00078e02ff */
.L_x_203:
[----:B------:R-:W-:Y:S05]  /*5030*/  BSYNC B1 ;  /* 0x0000000000017941 */ /* 0x000fea0003800000 */
.L_x_202:
[----:B-1----:R-:W-:Y:S01]  /*5040*/  @!P5 IMAD R11, R108, R153, R10 ;  /* 0x000000996c0bd224 */ /* 0x002fe200078e020a */
[----:B------:R-:W-:Y:S04]  /*5050*/  BSSY B1, `(.L_x_204) ;  /* 0x0000006000017945 */ /* 0x000fe80003800000 */
[----:B------:R1:W-:Y:S01]  /*5060*/  @!P5 STG.E.U8 desc[UR36][R4.64+0xa8], R11 ;  /* 0x0000a80b0400d986 */ /* 0x0003e2000c101124 */
[----:B------:R-:W-:Y:S05]  /*5070*/  @P2 BRA `(.L_x_205) ;  /* 0x00000000000c2947 */ /* 0x000fea0003800000 */
[----:B------:R-:W1:Y:S02]  /*5080*/  LDG.E.U8 R162, desc[UR36][R2.64+0xa9] ;  /* 0x0000a92402a27981 */ /* 0x000e64000c1e1100 */
[----:B-1----:R-:W-:-:S05]  /*5090*/  PRMT R11, R162, 0x8880, RZ ;  /* 0x00008880a20b7816 */ /* 0x002fca00000000ff */
[----:B------:R-:W-:-:S07]  /*50a0*/  IMAD R10, R11, R152, RZ ;  /* 0x000000980b0a7224 */ /* 0x000fce00078e02ff */
.L_x_205:
[----:B------:R-:W-:Y:S05]  /*50b0*/  BSYNC B1 ;  /* 0x0000000000017941 */ /* 0x000fea0003800000 */
.L_x_204:
        /* <DEDUP_REMOVED lines=11> */
.L_x_207:
[----:B------:R-:W-:Y:S05]  /*5170*/  BSYNC B1 ;  /* 0x0000000000017941 */ /* 0x000fea0003800000 */
.L_x_206:
[----:B-1----:R-:W-:Y:S01]  /*5180*/  @!P4 IMAD R11, R110, R153, R10 ;  /* 0x000000996e0bc224 */ /* 0x002fe200078e020a */
[----:B------:R-:W-:Y:S04]  /*5190*/  BSSY B1, `(.L_x_208) ;  /* 0x0000006000017945 */ /* 0x000fe80003800000 */
[----:B------:R1:W-:Y:S01]  /*51a0*/  @!P4 STG.E.U8 desc[UR36][R6.64+0xa8], R11 ;  /* 0x0000a80b0600c986 */ /* 0x0003e2000c101124 */
[----:B------:R-:W-:Y:S05]  /*51b0*/  @P3 BRA `(.L_x_209) ;  /* 0x00000000000c3947 */ /* 0x000fea0003800000 */
[----:B------:R-:W1:Y:S02]  /*51c0*/  LDG.E.U8 R162, desc[UR36][R8.64+0xa9] ;  /* 0x0000a92408a27981 */ /* 0x000e64000c1e1100 */
[----:B-1----:R-:W-:-:S05]  /*51d0*/  PRMT R11, R162, 0x8880, RZ ;  /* 0x00008880a20b7816 */ /* 0x002fca00000000ff */
[----:B------:R-:W-:-:S07]  /*51e0*/  IMAD R10, R11, R152, RZ ;  /* 0x000000980b0a7224 */ /* 0x000fce00078e02ff */
.L_x_209:
[----:B------:R-:W-:Y:S05]  /*51f0*/  BSYNC B1 ;  /* 0x0000000000017941 */ /* 0x000fea0003800000 */
.L_x_208:
[----:B------:R-:W-:Y:S01]  /*5200*/  @!P3 IMAD R111, R111, R153, R10 ;  /* 0x000000996f6fb224 */ /* 0x000fe200078e020a */
[----:B------:R-:W-:Y:S04]  /*5210*/  BSSY B1, `(.L_x_210) ;  /* 0x0000006000017945 */ /* 0x000fe80003800000 */
[----:B------:R0:W-:Y:S01]  /*5220*/  @!P3 STG.E.U8 desc[UR36][R6.64+0xa9], R111 ;  /* 0x0000a96f0600b986 */ /* 0x0001e2000c101124 */
[----:B------:R-:W-:Y:S05]  /*5230*/  @P5 BRA `(.L_x_211) ;  /* 0x00000000000c5947 */ /* 0x000fea0003800000 */
[----:B------:R-:W1:Y:S02]  /*5240*/  LDG.E.U8 R162, desc[UR36][R2.64+0xb0] ;  /* 0x0000b02402a27981 */ /* 0x000e64000c1e1100 */
[----:B-1----:R-:W-:-:S05]  /*5250*/  PRMT R11, R162, 0x8880, RZ ;  /* 0x00008880a20b7816 */ /* 0x002fca00000000ff */
[----:B------:R-:W-:-:S07]  /*5260*/  IMAD R10, R11, R152, RZ ;  /* 0x000000980b0a7224 */ /* 0x000fce00078e02ff */
.L_x_211:
[----:B------:R-:W-:Y:S05]  /*5270*/  BSYNC B1 ;  /* 0x0000000000017941 */ /* 0x000fea0003800000 */
.L_x_210:
[----:B-1----:R-:W-:Y:S01]  /*5280*/  @!P5 IMAD R11, R112, R153, R10 ;  /* 0x00000099700bd224 */ /* 0x002fe200078e020a */
[----:B------:R-:W-:Y:S04]  /*5290*/  BSSY B1, `(.L_x_212) ;  /* 0x0000006000017945 */ /* 0x000fe80003800000 */
[----:B------:R1:W-:Y:S01]  /*52a0*/  @!P5 STG.E.U8 desc[UR36][R4.64+0xb0], R11 ;  /* 0x0000b00b0400d986 */ /* 0x0003e2000c101124 */
[----:B------:R-:W-:Y:S05]  /*52b0*/  @P2 BRA `(.L_x_213) ;  /* 0x00000000000c2947 */ /* 0x000fea0003800000 */
[----:B------:R-:W1:Y:S02]  /*52c0*/  LDG.E.U8 R162, desc[UR36][R2.64+0xb1] ;  /* 0x0000b12402a27981 */ /* 0x000e64000c1e1100 */
[----:B-1----:R-:W-:-:S05]  /*52d0*/  PRMT R11, R162, 0x8880, RZ ;  /* 0x00008880a20b7816 */ /* 0x002fca00000000ff */
[----:B------:R-:W-:-:S07]  /*52e0*/  IMAD R10, R11, R152, RZ ;  /* 0x000000980b0a7224 */ /* 0x000fce00078e02ff */
.L_x_213:
[----:B------:R-:W-:Y:S05]  /*52f0*/  BSYNC B1 ;  /* 0x0000000000017941 */ /* 0x000fea0003800000 */
.L_x_212:
        /* <DEDUP_REMOVED lines=11> */
.L_x_215:
[----:B------:R-:W-:Y:S05]  /*53b0*/  BSYNC B1 ;  /* 0x0000000000017941 */ /* 0x000fea0003800000 */
.L_x_214:
[----:B-1----:R-:W-:Y:S01]  /*53c0*/  @!P4 IMAD R11, R114, R153, R10 ;  /* 0x00000099720bc224 */ /* 0x002fe200078e020a */
[----:B------:R-:W-:Y:S04]  /*53d0*/  BSSY B1, `(.L_x_216) ;  /* 0x0000006000017945 */ /* 0x000fe80003800000 */
[----:B------:R1:W-:Y:S01]  /*53e0*/  @!P4 STG.E.U8 desc[UR36][R6.64+0xb0], R11 ;  /* 0x0000b00b0600c986 */ /* 0x0003e2000c101124 */
[----:B------:R-:W-:Y:S05]  /*53f0*/  @P3 BRA `(.L_x_217) ;  /* 0x00000000000c3947 */ /* 0x000fea0003800000 */
[----:B------:R-:W1:Y:S02]  /*5400*/  LDG.E.U8 R162, desc[UR36][R8.64+0xb1] ;  /* 0x0000b12408a27981 */ /* 0x000e64000c1e1100 */
[----:B-1----:R-:W-:-:S05]  /*5410*/  PRMT R11, R162, 0x8880, RZ ;  /* 0x00008880a20b7816 */ /* 0x002fca00000000ff */
[----:B------:R-:W-:-:S07]  /*5420*/  IMAD R10, R11, R152, RZ ;  /* 0x000000980b0a7224 */ /* 0x000fce00078e02ff */
.L_x_217:
[----:B------:R-:W-:Y:S05]  /*5430*/  BSYNC B1 ;  /* 0x0000000000017941 */ /* 0x000fea0003800000 */
.L_x_216:
[----:B------:R-:W-:Y:S01]  /*5440*/  @!P3 IMAD R115, R115, R153, R10 ;  /* 0x000000997373b224 */ /* 0x000fe200078e020a */
[----:B------:R-:W-:Y:S04]  /*5450*/  BSSY B1, `(.L_x_218) ;  /* 0x0000006000017945 */ /* 0x000fe80003800000 */
[----:B------:R0:W-:Y:S01]  /*5460*/  @!P3 STG.E.U8 desc[UR36][R6.64+0xb1], R115 ;  /* 0x0000b1730600b986 */ /* 0x0001e2000c101124 */
[----:B------:R-:W-:Y:S05]  /*5470*/  @P5 BRA `(.L_x_219) ;  /* 0x00000000000c5947 */ /* 0x000fea0003800000 */
[----:B------:R-:W1:Y:S02]  /*5480*/  LDG.E.U8 R162, desc[UR36][R2.64+0xb8] ;  /* 0x0000b82402a27981 */ /* 0x000e64000c1e1100 */
[----:B-1----:R-:W-:-:S05]  /*5490*/  PRMT R11, R162, 0x8880, RZ ;  /* 0x00008880a20b7816 */ /* 0x002fca00000000ff */
[----:B------:R-:W-:-:S07]  /*54a0*/  IMAD R10, R11, R152, RZ ;  /* 0x000000980b0a7224 */ /* 0x000fce00078e02ff */
.L_x_219:
[----:B------:R-:W-:Y:S05]  /*54b0*/  BSYNC B1 ;  /* 0x0000000000017941 */ /* 0x000fea0003800000 */
.L_x_218:
[----:B-1----:R-:W-:Y:S01]  /*54c0*/  @!P5 IMAD R11, R116, R153, R10 ;  /* 0x00000099740bd224 */ /* 0x002fe200078e020a */
[----:B------:R-:W-:Y:S04]  /*54d0*/  BSSY B1, `(.L_x_220) ;  /* 0x0000006000017945 */ /* 0x000fe80003800000 */
[----:B------:R1:W-:Y:S01]  /*54e0*/  @!P5 STG.E.U8 desc[UR36][R4.64+0xb8], R11 ;  /* 0x0000b80b0400d986 */ /* 0x0003e2000c101124 */
[----:B------:R-:W-:Y:S05]  /*54f0*/  @P2 BRA `(.L_x_221) ;  /* 0x00000000000c2947 */ /* 0x000fea0003800000 */
[----:B------:R-:W1:Y:S02]  /*5500*/  LDG.E.U8 R162, desc[UR36][R2.64+0xb9] ;  /* 0x0000b92402a27981 */ /* 0x000e64000c1e1100 */
[----:B-1----:R-:W-:-:S05]  /*5510*/  PRMT R11, R162, 0x8880, RZ ;  /* 0x00008880a20b7816 */ /* 0x002fca00000000ff */
[----:B------:R-:W-:-:S07]  /*5520*/  IMAD R10, R11, R152, RZ ;  /* 0x000000980b0a7224 */ /* 0x000fce00078e02ff */
.L_x_221:
[----:B------:R-:W-:Y:S05]  /*5530*/  BSYNC B1 ;  /* 0x0000000000017941 */ /* 0x000fea0003800000 */
.L_x_220:
        /* <DEDUP_REMOVED lines=11> */
.L_x_223:
[----:B------:R-:W-:Y:S05]  /*55f0*/  BSYNC B1 ;  /* 0x0000000000017941 */ /* 0x000fea0003800000 */
.L_x_222:
[----:B-1----:R-:W-:Y:S01]  /*5600*/  @!P4 IMAD R11, R118, R153, R10 ;  /* 0x00000099760bc224 */ /* 0x002fe200078e020a */
[----:B------:R-:W-:Y:S04]  /*5610*/  BSSY B1, `(.L_x_224) ;  /* 0x0000006000017945 */ /* 0x000fe80003800000 */
[----:B------:R1:W-:Y:S01]  /*5620*/  @!P4 STG.E.U8 desc[UR36][R6.64+0xb8], R11 ;  /* 0x0000b80b0600c986 */ /* 0x0003e2000c101124 */
[----:B------:R-:W-:Y:S05]  /*5630*/  @P3 BRA `(.L_x_225) ;  /* 0x00000000000c3947 */ /* 0x000fea0003800000 */
[----:B------:R-:W1:Y:S02]  /*5640*/  LDG.E.U8 R162, desc[UR36][R8.64+0xb9] ;  /* 0x0000b92408a27981 */ /* 0x000e64000c1e1100 */
[----:B-1----:R-:W-:-:S05]  /*5650*/  PRMT R11, R162, 0x8880, RZ ;  /* 0x00008880a20b7816 */ /* 0x002fca00000000ff */
[----:B------:R-:W-:-:S07]  /*5660*/  IMAD R10, R11, R152, RZ ;  /* 0x000000980b0a7224 */ /* 0x000fce00078e02ff */
.L_x_225:
[----:B------:R-:W-:Y:S05]  /*5670*/  BSYNC B1 ;  /* 0x0000000000017941 */ /* 0x000fea0003800000 */
.L_x_224:
[----:B------:R-:W-:Y:S01]  /*5680*/  @!P3 IMAD R119, R119, R153, R10 ;  /* 0x000000997777b224 */ /* 0x000fe200078e020a */
[----:B------:R-:W-:Y:S04]  /*5690*/  BSSY B1, `(.L_x_226) ;  /* 0x0000006000017945 */ /* 0x000fe80003800000 */
[----:B------:R0:W-:Y:S01]  /*56a0*/  @!P3 STG.E.U8 desc[UR36][R6.64+0xb9], R119 ;  /* 0x0000b9770600b986 */ /* 0x0001e2000c101124 */
[----:B------:R-:W-:Y:S05]  /*56b0*/  @P5 BRA `(.L_x_227) ;  /* 0x00000000000c5947 */ /* 0x000fea0003800000 */
[----:B------:R-:W1:Y:S02]  /*56c0*/  LDG.E.U8 R162, desc[UR36][R2.64+0xc0] ;  /* 0x0000c02402a27981 */ /* 0x000e64000c1e1100 */
[----:B-1----:R-:W-:-:S05]  /*56d0*/  PRMT R11, R162, 0x8880, RZ ;  /* 0x00008880a20b7816 */ /* 0x002fca00000000ff */
[----:B------:R-:W-:-:S07]  /*56e0*/  IMAD R10, R11, R152, RZ ;  /* 0x000000980b0a7224 */ /* 0x000fce00078e02ff */
.L_x_227:
[----:B------:R-:W-:Y:S05]  /*56f0*/  BSYNC B1 ;  /* 0x0000000000017941 */ /* 0x000fea0003800000 */
.L_x_226:
[----:B-1----:R-:W-:Y:S01]  /*5700*/  @!P5 IMAD R11, R120, R153, R10 ;  /* 0x00000099780bd224 */ /* 0x002fe200078e020a */
[----:B------:R-:W-:Y:S04]  /*5710*/  BSSY B1, `(.L_x_228) ;  /* 0x0000006000017945 */ /* 0x000fe80003800000 */
[----:B------:R1:W-:Y:S01]  /*5720*/  @!P5 STG.E.U8 desc[UR36][R4.64+0xc0], R11 ;  /* 0x0000c00b0400d986 */ /* 0x0003e2000c101124 */
[----:B------:R-:W-:Y:S05]  /*5730*/  @P2 BRA `(.L_x_229) ;  /* 0x00000000000c2947 */ /* 0x000fea0003800000 */
[----:B------:R-:W1:Y:S02]  /*5740*/  LDG.E.U8 R162, desc[UR36][R2.64+0xc1] ;  /* 0x0000c12402a27981 */ /* 0x000e64000c1e1100 */
[----:B-1----:R-:W-:-:S05]  /*5750*/  PRMT R11, R162, 0x8880, RZ ;  /* 0x00008880a20b7816 */ /* 0x002fca00000000ff */
[----:B------:R-:W-:-:S07]  /*5760*/  IMAD R10, R11, R152, RZ ;  /* 0x000000980b0a7224 */ /* 0x000fce00078e02ff */
.L_x_229:
[----:B------:R-:W-:Y:S05]  /*5770*/  BSYNC B1 ;  /* 0x0000000000017941 */ /* 0x000fea0003800000 */
.L_x_228:
        /* <DEDUP_REMOVED lines=11> */
.L_x_231:
[----:B------:R-:W-:Y:S05]  /*5830*/  BSYNC B1 ;  /* 0x0000000000017941 */ /* 0x000fea0003800000 */
.L_x_230:
[----:B-1----:R-:W-:Y:S01]  /*5840*/  @!P4 IMAD R11, R122, R153, R10 ;  /* 0x000000997a0bc224 */ /* 0x002fe200078e020a */
[----:B------:R-:W-:Y:S04]  /*5850*/  BSSY B1, `(.L_x_232) ;  /* 0x0000006000017945 */ /* 0x000fe80003800000 */
[----:B------:R1:W-:Y:S01]  /*5860*/  @!P4 STG.E.U8 desc[UR36][R6.64+0xc0], R11 ;  /* 0x0000c00b0600c986 */ /* 0x0003e2000c101124 */
[----:B------:R-:W-:Y:S05]  /*5870*/  @P3 BRA `(.L_x_233) ;  /* 0x00000000000c3947 */ /* 0x000fea0003800000 */
[----:B------:R-:W1:Y:S02]  /*5880*/  LDG.E.U8 R162, desc[UR36][R8.64+0xc1] ;  /* 0x0000c12408a27981 */ /* 0x000e64000c1e1100 */
[----:B-1----:R-:W-:-:S05]  /*5890*/  PRMT R11, R162, 0x8880, RZ ;  /* 0x00008880a20b7816 */ /* 0x002fca00000000ff */
[----:B------:R-:W-:-:S07]  /*58a0*/  IMAD R10, R11, R152, RZ ;  /* 0x000000980b0a7224 */ /* 0x000fce00078e02ff */
.L_x_233:
[----:B------:R-:W-:Y:S05]  /*58b0*/  BSYNC B1 ;  /* 0x0000000000017941 */ /* 0x000fea0003800000 */
.L_x_232:
[----:B------:R-:W-:Y:S01]  /*58c0*/  @!P3 IMAD R123, R123, R153, R10 ;  /* 0x000000997b7bb224 */ /* 0x000fe200078e020a */
[----:B------:R-:W-:Y:S04]  /*58d0*/  BSSY B1, `(.L_x_234) ;  /* 0x0000006000017945 */ /* 0x000fe80003800000 */
[----:B------:R0:W-:Y:S01]  /*58e0*/  @!P3 STG.E.U8 desc[UR36][R6.64+0xc1], R123 ;  /* 0x0000c17b0600b986 */ /* 0x0001e2000c101124 */
[----:B------:R-:W-:Y:S05]  /*58f0*/  @P5 BRA `(.L_x_235) ;  /* 0x00000000000c5947 */ /* 0x000fea0003800000 */
[----:B------:R-:W1:Y:S02]  /*5900*/  LDG.E.U8 R162, desc[UR36][R2.64+0xc8] ;  /* 0x0000c82402a27981 */ /* 0x000e64000c1e1100 */
[----:B-1----:R-:W-:-:S05]  /*5910*/  PRMT R11, R162, 0x8880, RZ ;  /* 0x00008880a20b7816 */ /* 0x002fca00000000ff */
[----:B------:R-:W-:-:S07]  /*5920*/  IMAD R10, R11, R152, RZ ;  /* 0x000000980b0a7224 */ /* 0x000fce00078e02ff */
.L_x_235:
[----:B------:R-:W-:Y:S05]  /*5930*/  BSYNC B1 ;  /* 0x0000000000017941 */ /* 0x000fea0003800000 */
.L_x_234:
[----:B-1----:R-:W-:Y:S01]  /*5940*/  @!P5 IMAD R11, R124, R153, R10 ;  /* 0x000000997c0bd224 */ /* 0x002fe200078e020a */
[----:B------:R-:W-:Y:S04]  /*5950*/  BSSY B1, `(.L_x_236) ;  /* 0x0000006000017945 */ /* 0x000fe80003800000 */
[----:B------:R1:W-:Y:S01]  /*5960*/  @!P5 STG.E.U8 desc[UR36][R4.64+0xc8], R11 ;  /* 0x0000c80b0400d986 */ /* 0x0003e2000c101124 */
[----:B------:R-:W-:Y:S05]  /*5970*/  @P2 BRA `(.L_x_237) ;  /* 0x00000000000c2947 */ /* 0x000fea0003800000 */
[----:B------:R-:W1:Y:S02]  /*5980*/  LDG.E.U8 R162, desc[UR36][R2.64+0xc9] ;  /* 0x0000c92402a27981 */ /* 0x000e64000c1e1100 */
[----:B-1----:R-:W-:-:S05]  /*5990*/  PRMT R11, R162, 0x8880, RZ ;  /* 0x00008880a20b7816 */ /* 0x002fca00000000ff */
[----:B------:R-:W-:-:S07]  /*59a0*/  IMAD R10, R11, R152, RZ ;  /* 0x000000980b0a7224 */ /* 0x000fce00078e02ff */
.L_x_237:
[----:B------:R-:W-:Y:S05]  /*59b0*/  BSYNC B1 ;  /* 0x0000000000017941 */ /* 0x000fea0003800000 */
.L_x_236:
        /* <DEDUP_REMOVED lines=11> */
.L_x_239:
[----:B------:R-:W-:Y:S05]  /*5a70*/  BSYNC B1 ;  /* 0x0000000000017941 */ /* 0x000fea0003800000 */
.L_x_238:
[----:B-1----:R-:W-:Y:S01]  /*5a80*/  @!P4 IMAD R11, R126, R153, R10 ;  /* 0x000000997e0bc224 */ /* 0x002fe200078e020a */
[----:B------:R-:W-:Y:S04]  /*5a90*/  BSSY B1, `(.L_x_240) ;  /* 0x0000006000017945 */ /* 0x000fe80003800000 */
[----:B------:R1:W-:Y:S01]  /*5aa0*/  @!P4 STG.E.U8 desc[UR36][R6.64+0xc8], R11 ;  /* 0x0000c80b0600c986 */ /* 0x0003e2000c101124 */
[----:B------:R-:W-:Y:S05]  /*5ab0*/  @P3 BRA `(.L_x_241) ;  /* 0x00000000000c3947 */ /* 0x000fea0003800000 */
[----:B------:R-:W1:Y:S02]  /*5ac0*/  LDG.E.U8 R162, desc[UR36][R8.64+0xc9] ;  /* 0x0000c92408a27981 */ /* 0x000e64000c1e1100 */
[----:B-1----:R-:W-:-:S05]  /*5ad0*/  PRMT R11, R162, 0x8880, RZ ;  /* 0x00008880a20b7816 */ /* 0x002fca00000000ff */
[----:B------:R-:W-:-:S07]  /*5ae0*/  IMAD R10, R11, R152, RZ ;  /* 0x000000980b0a7224 */ /* 0x000fce00078e02ff */
.L_x_241:
[----:B------:R-:W-:Y:S05]  /*5af0*/  BSYNC B1 ;  /* 0x0000000000017941 */ /* 0x000fea0003800000 */
.L_x_240:
[----:B------:R-:W-:Y:S01]  /*5b00*/  @!P3 IMAD R127, R127, R153, R10 ;  /* 0x000000997f7fb224 */ /* 0x000fe200078e020a */
[----:B------:R-:W-:Y:S04]  /*5b10*/  BSSY B1, `(.L_x_242) ;  /* 0x0000006000017945 */ /* 0x000fe80003800000 */
[----:B------:R0:W-:Y:S01]  /*5b20*/  @!P3 STG.E.U8 desc[UR36][R6.64+0xc9], R127 ;  /* 0x0000c97f0600b986 */ /* 0x0001e2000c101124 */
[----:B------:R-:W-:Y:S05]  /*5b30*/  @P5 BRA `(.L_x_243) ;  /* 0x00000000000c5947 */ /* 0x000fea0003800000 */
[----:B------:R-:W1:Y:S02]  /*5b40*/  LDG.E.U8 R162, desc[UR36][R2.64+0xd0] ;  /* 0x0000d02402a27981 */ /* 0x000e64000c1e1100 */
[----:B-1----:R-:W-:-:S05]  /*5b50*/  PRMT R11, R162, 0x8880, RZ ;  /* 0x00008880a20b7816 */ /* 0x002fca00000000ff */
[----:B------:R-:W-:-:S07]  /*5b60*/  IMAD R10, R11, R152, RZ ;  /* 0x000000980b0a7224 */ /* 0x000fce00078e02ff */
.L_x_243:
[----:B------:R-:W-:Y:S05]  /*5b70*/  BSYNC B1 ;  /* 0x0000000000017941 */ /* 0x000fea0003800000 */
.L_x_242:
[----:B-1----:R-:W-:Y:S01]  /*5b80*/  @!P5 IMAD R11, R128, R153, R10 ;  /* 0x00000099800bd224 */ /* 0x002fe200078e020a */
[----:B------:R-:W-:Y:S04]  /*5b90*/  BSSY B1, `(.L_x_244) ;  /* 0x0000006000017945 */ /* 0x000fe80003800000 */
[----:B------:R1:W-:Y:S01]  /*5ba0*/  @!P5 STG.E.U8 desc[UR36][R4.64+0xd0], R11 ;  /* 0x0000d00b0400d986 */ /* 0x0003e2000c101124 */
[----:B------:R-:W-:Y:S05]  /*5bb0*/  @P2 BRA `(.L_x_245) ;  /* 0x00000000000c2947 */ /* 0x000fea0003800000 */
[----:B------:R-:W1:Y:S02]  /*5bc0*/  LDG.E.U8 R162, desc[UR36][R2.64+0xd1] ;  /* 0x0000d12402a27981 */ /* 0x000e64000c1e1100 */
[----:B-1----:R-:W-:-:S05]  /*5bd0*/  PRMT R11, R162, 0x8880, RZ ;  /* 0x00008880a20b7816 */ /* 0x002fca00000000ff */
[----:B------:R-:W-:-:S07]  /*5be0*/  IMAD R10, R11, R152, RZ ;  /* 0x000000980b0a7224 */ /* 0x000fce00078e02ff */
.L_x_245:
[----:B------:R-:W-:Y:S05]  /*5bf0*/  BSYNC B1 ;  /* 0x0000000000017941 */ /* 0x000fea0003800000 */
.L_x_244:
        /* <DEDUP_REMOVED lines=11> */
.L_x_247:
[----:B------:R-:W-:Y:S05]  /*5cb0*/  BSYNC B1 ;  /* 0x0000000000017941 */ /* 0x000fea0003800000 */
.L_x_246:
[----:B-1----:R-:W-:Y:S01]  /*5cc0*/  @!P4 IMAD R11, R130, R153, R10 ;  /* 0x00000099820bc224 */ /* 0x002fe200078e020a */
[----:B------:R-:W-:Y:S04]  /*5cd0*/  BSSY B1, `(.L_x_248) ;  /* 0x0000006000017945 */ /* 0x000fe80003800000 */
[----:B------:R1:W-:Y:S01]  /*5ce0*/  @!P4 STG.E.U8 desc[UR36][R6.64+0xd0], R11 ;  /* 0x0000d00b0600c986 */ /* 0x0003e2000c101124 */
[----:B------:R-:W-:Y:S05]  /*5cf0*/  @P3 BRA `(.L_x_249) ;  /* 0x00000000000c3947 */ /* 0x000fea0003800000 */
[----:B------:R-:W1:Y:S02]  /*5d00*/  LDG.E.U8 R162, desc[UR36][R8.64+0xd1] ;  /* 0x0000d12408a27981 */ /* 0x000e64000c1e1100 */
[----:B-1----:R-:W-:-:S05]  /*5d10*/  PRMT R11, R162, 0x8880, RZ ;  /* 0x00008880a20b7816 */ /* 0x002fca00000000ff */
[----:B------:R-:W-:-:S07]  /*5d20*/  IMAD R10, R11, R152, RZ ;  /* 0x000000980b0a7224 */ /* 0x000fce00078e02ff */
.L_x_249:
[----:B------:R-:W-:Y:S05]  /*5d30*/  BSYNC B1 ;  /* 0x0000000000017941 */ /* 0x000fea0003800000 */
.L_x_248:
[----:B------:R-:W-:Y:S01]  /*5d40*/  @!P3 IMAD R131, R131, R153, R10 ;  /* 0x000000998383b224 */ /* 0x000fe200078e020a */
[----:B------:R-:W-:Y:S04]  /*5d50*/  BSSY B1, `(.L_x_250) ;  /* 0x0000006000017945 */ /* 0x000fe80003800000 */
[----:B------:R0:W-:Y:S01]  /*5d60*/  @!P3 STG.E.U8 desc[UR36][R6.64+0xd1], R131 ;  /* 0x0000d1830600b986 */ /* 0x0001e2000c101124 */
[----:B------:R-:W-:Y:S05]  /*5d70*/  @P5 BRA `(.L_x_251) ;  /* 0x00000000000c5947 */ /* 0x000fea0003800000 */
[----:B------:R-:W1:Y:S02]  /*5d80*/  LDG.E.U8 R162, desc[UR36][R2.64+0xd8] ;  /* 0x0000d82402a27981 */ /* 0x000e64000c1e1100 */
[----:B-1----:R-:W-:-:S05]  /*5d90*/  PRMT R11, R162, 0x8880, RZ ;  /* 0x00008880a20b7816 */ /* 0x002fca00000000ff */
[----:B------:R-:W-:-:S07]  /*5da0*/  IMAD R10, R11, R152, RZ ;  /* 0x000000980b0a7224 */ /* 0x000fce00078e02ff */
.L_x_251:
[----:B------:R-:W-:Y:S05]  /*5db0*/  BSYNC B1 ;  /* 0x0000000000017941 */ /* 0x000fea0003800000 */
.L_x_250:
[----:B-1----:R-:W-:Y:S01]  /*5dc0*/  @!P5 IMAD R11, R132, R153, R10 ;  /* 0x00000099840bd224 */ /* 0x002fe200078e020a */
[----:B------:R-:W-:Y:S04]  /*5dd0*/  BSSY B1, `(.L_x_252) ;  /* 0x0000006000017945 */ /* 0x000fe80003800000 */
[----:B------:R1:W-:Y:S01]  /*5de0*/  @!P5 STG.E.U8 desc[UR36][R4.64+0xd8], R11 ;  /* 0x0000d80b0400d986 */ /* 0x0003e2000c101124 */
[----:B------:R-:W-:Y:S05]  /*5df0*/  @P2 BRA `(.L_x_253) ;  /* 0x00000000000c2947 */ /* 0x000fea0003800000 */
[----:B------:R-:W1:Y:S02]  /*5e00*/  LDG.E.U8 R162, desc[UR36][R2.64+0xd9] ;  /* 0x0000d92402a27981 */ /* 0x000e64000c1e1100 */
[----:B-1----:R-:W-:-:S05]  /*5e10*/  PRMT R11, R162, 0x8880, RZ ;  /* 0x00008880a20b7816 */ /* 0x002fca00000000ff */
[----:B------:R-:W-:-:S07]  /*5e20*/  IMAD R10, R11, R152, RZ ;  /* 0x000000980b0a7224 */ /* 0x000fce00078e02ff */
.L_x_253:
[----:B------:R-:W-:Y:S05]  /*5e30*/  BSYNC B1 ;  /* 0x0000000000017941 */ /* 0x000fea0003800000 */
.L_x_252:
        /* <DEDUP_REMOVED lines=11> */
.L_x_255:
[----:B------:R-:W-:Y:S05]  /*5ef0*/  BSYNC B1 ;  /* 0x0000000000017941 */ /* 0x000fea0003800000 */
.L_x_254:
[----:B-1----:R-:W-:Y:S01]  /*5f00*/  @!P4 IMAD R11, R134, R153, R10 ;  /* 0x00000099860bc224 */ /* 0x002fe200078e020a */
[----:B------:R-:W-:Y:S04]  /*5f10*/  BSSY B1, `(.L_x_256) ;  /* 0x0000006000017945 */ /* 0x000fe80003800000 */
[----:B------:R1:W-:Y:S01]  /*5f20*/  @!P4 STG.E.U8 desc[UR36][R6.64+0xd8], R11 ;  /* 0x0000d80b0600c986 */ /* 0x0003e2000c101124 */
[----:B------:R-:W-:Y:S05]  /*5f30*/  @P3 BRA `(.L_x_257) ;  /* 0x00000000000c3947 */ /* 0x000fea0003800000 */
[----:B------:R-:W1:Y:S02]  /*5f40*/  LDG.E.U8 R162, desc[UR36][R8.64+0xd9] ;  /* 0x0000d92408a27981 */ /* 0x000e64000c1e1100 */
[----:B-1----:R-:W-:-:S05]  /*5f50*/  PRMT R11, R162, 0x8880, RZ ;  /* 0x00008880a20b7816 */ /* 0x002fca00000000ff */
[----:B------:R-:W-:-:S07]  /*5f60*/  IMAD R10, R11, R152, RZ ;  /* 0x000000980b0a7224 */ /* 0x000fce00078e02ff */
.L_x_257:
[----:B------:R-:W-:Y:S05]  /*5f70*/  BSYNC B1 ;  /* 0x0000000000017941 */ /* 0x000fea0003800000 */
.L_x_256:
[----:B------:R-:W-:Y:S01]  /*5f80*/  @!P3 IMAD R135, R135, R153, R10 ;  /* 0x000000998787b224 */ /* 0x000fe200078e020a */
[----:B------:R-:W-:Y:S04]  /*5f90*/  BSSY B1, `(.L_x_258) ;  /* 0x0000006000017945 */ /* 0x000fe80003800000 */
[----:B------:R0:W-:Y:S01]  /*5fa0*/  @!P3 STG.E.U8 desc[UR36][R6.64+0xd9], R135 ;  /* 0x0000d9870600b986 */ /* 0x0001e2000c101124 */
[----:B------:R-:W-:Y:S05]  /*5fb0*/  @P5 BRA `(.L_x_259) ;  /* 0x00000000000c5947 */ /* 0x000fea0003800000 */
[----:B------:R-:W1:Y:S02]  /*5fc0*/  LDG.E.U8 R162, desc[UR36][R2.64+0xe0] ;  /* 0x0000e02402a27981 */ /* 0x000e64000c1e1100 */
[----:B-1----:R-:W-:-:S05]  /*5fd0*/  PRMT R11, R162, 0x8880, RZ ;  /* 0x00008880a20b7816 */ /* 0x002fca00000000ff */
[----:B------:R-:W-:-:S07]  /*5fe0*/  IMAD R10, R11, R152, RZ ;  /* 0x000000980b0a7224 */ /* 0x000fce00078e02ff */
.L_x_259:
[----:B------:R-:W-:Y:S05]  /*5ff0*/  BSYNC B1 ;  /* 0x0000000000017941 */ /* 0x000fea0003800000 */
.L_x_258:
[----:B-1----:R-:W-:Y:S01]  /*6000*/  @!P5 IMAD R11, R136, R153, R10 ;  /* 0x00000099880bd224 */ /* 0x002fe200078e020a */
[----:B------:R-:W-:Y:S04]  /*6010*/  BSSY B1, `(.L_x_260) ;  /* 0x0000006000017945 */ /* 0x000fe80003800000 */
[----:B------:R1:W-:Y:S01]  /*6020*/  @!P5 STG.E.U8 desc[UR36][R4.64+0xe0], R11 ;  /* 0x0000e00b0400d986 */ /* 0x0003e2000c101124 */
[----:B------:R-:W-:Y:S05]  /*6030*/  @P2 BRA `(.L_x_261) ;  /* 0x00000000000c2947 */ /* 0x000fea0003800000 */
[----:B------:R-:W1:Y:S02]  /*6040*/  LDG.E.U8 R162, desc[UR36][R2.64+0xe1] ;  /* 0x0000e12402a27981 */ /* 0x000e64000c1e1100 */
[----:B-1----:R-:W-:-:S05]  /*6050*/  PRMT R11, R162, 0x8880, RZ ;  /* 0x00008880a20b7816 */ /* 0x002fca00000000ff */
[----:B------:R-:W-:-:S07]  /*6060*/  IMAD R10, R11, R152, RZ ;  /* 0x000000980b0a7224 */ /* 0x000fce00078e02ff */
.L_x_261:
[----:B------:R-:W-:Y:S05]  /*6070*/  BSYNC B1 ;  /* 0x0000000000017941 */ /* 0x000fea0003800000 */
.L_x_260:
        /* <DEDUP_REMOVED lines=11> */
.L_x_263:
[----:B------:R-:W-:Y:S05]  /*6130*/  BSYNC B1 ;  /* 0x0000000000017941 */ /* 0x000fea0003800000 */
.L_x_262:
[----:B-1----:R-:W-:Y:S01]  /*6140*/  @!P4 IMAD R11, R138, R153, R10 ;  /* 0x000000998a0bc224 */ /* 0x002fe200078e020a */
[----:B------:R-:W-:Y:S04]  /*6150*/  BSSY B1, `(.L_x_264) ;  /* 0x0000006000017945 */ /* 0x000fe80003800000 */
[----:B------:R1:W-:Y:S01]  /*6160*/  @!P4 STG.E.U8 desc[UR36][R6.64+0xe0], R11 ;  /* 0x0000e00b0600c986 */ /* 0x0003e2000c101124 */
[----:B------:R-:W-:Y:S05]  /*6170*/  @P3 BRA `(.L_x_265) ;  /* 0x00000000000c3947 */ /* 0x000fea0003800000 */
[----:B------:R-:W1:Y:S02]  /*6180*/  LDG.E.U8 R162, desc[UR36][R8.64+0xe1] ;  /* 0x0000e12408a27981 */ /* 0x000e64000c1e1100 */
[----:B-1----:R-:W-:-:S05]  /*6190*/  PRMT R11, R162, 0x8880, RZ ;  /* 0x00008880a20b7816 */ /* 0x002fca00000000ff */
[----:B------:R-:W-:-:S07]  /*61a0*/  IMAD R10, R11, R152, RZ ;  /* 0x000000980b0a7224 */ /* 0x000fce00078e02ff */
.L_x_265:
[----:B------:R-:W-:Y:S05]  /*61b0*/  BSYNC B1 ;  /* 0x0000000000017941 */ /* 0x000fea0003800000 */
.L_x_264:
[----:B------:R-:W-:Y:S01]  /*61c0*/  @!P3 IMAD R139, R139, R153, R10 ;  /* 0x000000998b8bb224 */ /* 0x000fe200078e020a */
[----:B------:R-:W-:Y:S04]  /*61d0*/  BSSY B1, `(.L_x_266) ;  /* 0x0000006000017945 */ /* 0x000fe80003800000 */
[----:B------:R0:W-:Y:S01]  /*61e0*/  @!P3 STG.E.U8 desc[UR36][R6.64+0xe1], R139 ;  /* 0x0000e18b0600b986 */ /* 0x0001e2000c101124 */
[----:B------:R-:W-:Y:S05]  /*61f0*/  @P5 BRA `(.L_x_267) ;  /* 0x00000000000c5947 */ /* 0x000fea0003800000 */
[----:B------:R-:W1:Y:S02]  /*6200*/  LDG.E.U8 R162, desc[UR36][R2.64+0xe8] ;  /* 0x0000e82402a27981 */ /* 0x000e64000c1e1100 */
[----:B-1----:R-:W-:-:S05]  /*6210*/  PRMT R11, R162, 0x8880, RZ ;  /* 0x00008880a20b7816 */ /* 0x002fca00000000ff */
[----:B------:R-:W-:-:S07]  /*6220*/  IMAD R10, R11, R152, RZ ;  /* 0x000000980b0a7224 */ /* 0x000fce00078e02ff */
.L_x_267:
[----:B------:R-:W-:Y:S05]  /*6230*/  BSYNC B1 ;  /* 0x0000000000017941 */ /* 0x000fea0003800000 */
.L_x_266:
[----:B-1----:R-:W-:Y:S01]  /*6240*/  @!P5 IMAD R11, R140, R153, R10 ;  /* 0x000000998c0bd224 */ /* 0x002fe200078e020a */
[----:B------:R-:W-:Y:S04]  /*6250*/  BSSY B1, `(.L_x_268) ;  /* 0x0000006000017945 */ /* 0x000fe80003800000 */
[----:B------:R1:W-:Y:S01]  /*6260*/  @!P5 STG.E.U8 desc[UR36][R4.64+0xe8], R11 ;  /* 0x0000e80b0400d986 */ /* 0x0003e2000c101124 */
[----:B------:R-:W-:Y:S05]  /*6270*/  @P2 BRA `(.L_x_269) ;  /* 0x00000000000c2947 */ /* 0x000fea0003800000 */
[----:B------:R-:W1:Y:S02]  /*6280*/  LDG.E.U8 R162, desc[UR36][R2.64+0xe9] ;  /* 0x0000e92402a27981 */ /* 0x000e64000c1e1100 */
[----:B-1----:R-:W-:-:S05]  /*6290*/  PRMT R11, R162, 0x8880, RZ ;  /* 0x00008880a20b7816 */ /* 0x002fca00000000ff */
[----:B------:R-:W-:-:S07]  /*62a0*/  IMAD R10, R11, R152, RZ ;  /* 0x000000980b0a7224 */ /* 0x000fce00078e02ff */
.L_x_269:
[----:B------:R-:W-:Y:S05]  /*62b0*/  BSYNC B1 ;  /* 0x0000000000017941 */ /* 0x000fea0003800000 */
.L_x_268:
        /* <DEDUP_REMOVED lines=11> */
.L_x_271:
[----:B------:R-:W-:Y:S05]  /*6370*/  BSYNC B1 ;  /* 0x0000000000017941 */ /* 0x000fea0003800000 */
.L_x_270:
[----:B-1----:R-:W-:Y:S01]  /*6380*/  @!P4 IMAD R11, R142, R153, R10 ;  /* 0x000000998e0bc224 */ /* 0x002fe200078e020a */
[----:B------:R-:W-:Y:S04]  /*6390*/  BSSY B1, `(.L_x_272) ;  /* 0x0000006000017945 */ /* 0x000fe80003800000 */
[----:B------:R1:W-:Y:S01]  /*63a0*/  @!P4 STG.E.U8 desc[UR36][R6.64+0xe8], R11 ;  /* 0x0000e80b0600c986 */ /* 0x0003e2000c101124 */
[----:B------:R-:W-:Y:S05]  /*63b0*/  @P3 BRA `(.L_x_273) ;  /* 0x00000000000c3947 */ /* 0x000fea0003800000 */
[----:B------:R-:W1:Y:S02]  /*63c0*/  LDG.E.U8 R162, desc[UR36][R8.64+0xe9] ;  /* 0x0000e92408a27981 */ /* 0x000e64000c1e1100 */
[----:B-1----:R-:W-:-:S05]  /*63d0*/  PRMT R11, R162, 0x8880, RZ ;  /* 0x00008880a20b7816 */ /* 0x002fca00000000ff */
[----:B------:R-:W-:-:S07]  /*63e0*/  IMAD R10, R11, R152, RZ ;  /* 0x000000980b0a7224 */ /* 0x000fce00078e02ff */
.L_x_273:
[----:B------:R-:W-:Y:S05]  /*63f0*/  BSYNC B1 ;  /* 0x0000000000017941 */ /* 0x000fea0003800000 */
.L_x_272:
[----:B------:R-:W-:Y:S01]  /*6400*/  @!P3 IMAD R143, R143, R153, R10 ;  /* 0x000000998f8fb224 */ /* 0x000fe200078e020a */
[----:B------:R-:W-:Y:S04]  /*6410*/  BSSY B1, `(.L_x_274) ;  /* 0x0000006000017945 */ /* 0x000fe80003800000 */
[----:B------:R0:W-:Y:S01]  /*6420*/  @!P3 STG.E.U8 desc[UR36][R6.64+0xe9], R143 ;  /* 0x0000e98f0600b986 */ /* 0x0001e2000c101124 */
[----:B------:R-:W-:Y:S05]  /*6430*/  @P5 BRA `(.L_x_275) ;  /* 0x00000000000c5947 */ /* 0x000fea0003800000 */
[----:B------:R-:W1:Y:S02]  /*6440*/  LDG.E.U8 R162, desc[UR36][R2.64+0xf0] ;  /* 0x0000f02402a27981 */ /* 0x000e64000c1e1100 */
[----:B-1----:R-:W-:-:S05]  /*6450*/  PRMT R11, R162, 0x8880, RZ ;  /* 0x00008880a20b7816 */ /* 0x002fca00000000ff */
[----:B------:R-:W-:-:S07]  /*6460*/  IMAD R10, R11, R152, RZ ;  /* 0x000000980b0a7224 */ /* 0x000fce00078e02ff */
.L_x_275:
[----:B------:R-:W-:Y:S05]  /*6470*/  BSYNC B1 ;  /* 0x0000000000017941 */ /* 0x000fea0003800000 */
.L_x_274:
[----:B-1----:R-:W-:Y:S01]  /*6480*/  @!P5 IMAD R11, R144, R153, R10 ;  /* 0x00000099900bd224 */ /* 0x002fe200078e020a */
[----:B------:R-:W-:Y:S04]  /*6490*/  BSSY B1, `(.L_x_276) ;  /* 0x0000006000017945 */ /* 0x000fe80003800000 */
[----:B------:R1:W-:Y:S01]  /*64a0*/  @!P5 STG.E.U8 desc[UR36][R4.64+0xf0], R11 ;  /* 0x0000f00b0400d986 */ /* 0x0003e2000c101124 */
[----:B------:R-:W-:Y:S05]  /*64b0*/  @P2 BRA `(.L_x_277) ;  /* 0x00000000000c2947 */ /* 0x000fea0003800000 */
[----:B------:R-:W1:Y:S02]  /*64c0*/  LDG.E.U8 R162, desc[UR36][R2.64+0xf1] ;  /* 0x0000f12402a27981 */ /* 0x000e64000c1e1100 */
[----:B-1----:R-:W-:-:S05]  /*64d0*/  PRMT R11, R162, 0x8880, RZ ;  /* 0x00008880a20b7816 */ /* 0x002fca00000000ff */
[----:B------:R-:W-:-:S07]  /*64e0*/  IMAD R10, R11, R152, RZ ;  /* 0x000000980b0a7224 */ /* 0x000fce00078e02ff */
.L_x_277:
[----:B------:R-:W-:Y:S05]  /*64f0*/  BSYNC B1 ;  /* 0x0000000000017941 */ /* 0x000fea0003800000 */
.L_x_276:
[C---:B------:R-:W-:Y:S01]  /*6500*/  ISETP.LT.OR P4, PT, R0.reuse, 0xf1, !P0 ;  /* 0x000000f10000780c */ /* 0x040fe20004781670 */
[----:B------:R-:W-:Y:S01]  /*6510*/  @!P2 IMAD R145, R145, R153, R10 ;  /* 0x000000999191a224 */ /* 0x000fe200078e020a */
[----:B------:R-:W-:Y:S01]  /*6520*/  BSSY B1, `(.L_x_278) ;  /* 0x000000a000017945 */ /* 0x000fe20003800000 */
[C---:B------:R-:W-:Y:S02]  /*6530*/  ISETP.LT.OR P3, PT, R0.reuse, 0xf2, !P0 ;  /* 0x000000f20000780c */ /* 0x040fe40004761670 */
        /* <DEDUP_REMOVED lines=8> */
.L_x_279:
[----:B------:R-:W-:Y:S05]  /*65c0*/  BSYNC B1 ;  /* 0x0000000000017941 */ /* 0x000fea0003800000 */
.L_x_278:
[----:B-1----:R-:W-:Y:S01]  /*65d0*/  @!P4 IMAD R11, R146, R153, R10 ;  /* 0x00000099920bc224 */ /* 0x002fe200078e020a */
[----:B------:R-:W-:Y:S04]  /*65e0*/  BSSY B1, `(.L_x_280) ;  /* 0x0000006000017945 */ /* 0x000fe80003800000 */
[----:B------:R1:W-:Y:S01]  /*65f0*/  @!P4 STG.E.U8 desc[UR36][R6.64+0xf0], R11 ;  /* 0x0000f00b0600c986 */ /* 0x0003e2000c101124 */
[----:B------:R-:W-:Y:S05]  /*6600*/  @P3 BRA `(.L_x_281) ;  /* 0x00000000000c3947 */ /* 0x000fea0003800000 */
[----:B------:R-:W1:Y:S02]  /*6610*/  LDG.E.U8 R162, desc[UR36][R8.64+0xf1] ;  /* 0x0000f12408a27981 */ /* 0x000e64000c1e1100 */
[----:B-1----:R-:W-:-:S05]  /*6620*/  PRMT R11, R162, 0x8880, RZ ;  /* 0x00008880a20b7816 */ /* 0x002fca00000000ff */
[----:B------:R-:W-:-:S07]  /*6630*/  IMAD R10, R11, R152, RZ ;  /* 0x000000980b0a7224 */ /* 0x000fce00078e02ff */
.L_x_281:
[----:B------:R-:W-:Y:S05]  /*6640*/  BSYNC B1 ;  /* 0x0000000000017941 */ /* 0x000fea0003800000 */
.L_x_280:
[----:B------:R-:W-:Y:S01]  /*6650*/  @!P3 IMAD R147, R147, R153, R10 ;  /* 0x000000999393b224 */ /* 0x000fe200078e020a */
[----:B------:R-:W-:Y:S04]  /*6660*/  BSSY B1, `(.L_x_282) ;  /* 0x0000006000017945 */ /* 0x000fe80003800000 */
[----:B------:R0:W-:Y:S01]  /*6670*/  @!P3 STG.E.U8 desc[UR36][R6.64+0xf1], R147 ;  /* 0x0000f1930600b986 */ /* 0x0001e2000c101124 */
[----:B------:R-:W-:Y:S05]  /*6680*/  @P2 BRA `(.L_x_283) ;  /* 0x00000000000c2947 */ /* 0x000fea0003800000 */
[----:B------:R-:W1:Y:S02]  /*6690*/  LDG.E.U8 R162, desc[UR36][R2.64+0xf8] ;  /* 0x0000f82402a27981 */ /* 0x000e64000c1e1100 */
[----:B-1----:R-:W-:-:S05]  /*66a0*/  PRMT R11, R162, 0x8880, RZ ;  /* 0x00008880a20b7816 */ /* 0x002fca00000000ff */
[----:B------:R-:W-:-:S07]  /*66b0*/  IMAD R10, R11, R152, RZ ;  /* 0x000000980b0a7224 */ /* 0x000fce00078e02ff */
.L_x_283:
[----:B------:R-:W-:Y:S05]  /*66c0*/  BSYNC B1 ;  /* 0x0000000000017941 */ /* 0x000fea0003800000 */
.L_x_282:
[----:B-1----:R-:W-:Y:S01]  /*66d0*/  @!P2 IMAD R11, R148, R153, R10 ;  /* 0x00000099940ba224 */ /* 0x002fe200078e020a */
[----:B------:R-:W-:Y:S04]  /*66e0*/  BSSY B1, `(.L_x_284) ;  /* 0x0000006000017945 */ /* 0x000fe80003800000 */
[----:B------:R1:W-:Y:S01]  /*66f0*/  @!P2 STG.E.U8 desc[UR36][R4.64+0xf8], R11 ;  /* 0x0000f80b0400a986 */ /* 0x0003e2000c101124 */
[----:B------:R-:W-:Y:S05]  /*6700*/  @P1 BRA `(.L_x_285) ;  /* 0x00000000000c1947 */ /* 0x000fea0003800000 */
[----:B------:R-:W1:Y:S02]  /*6710*/  LDG.E.U8 R162, desc[UR36][R2.64+0xf9] ;  /* 0x0000f92402a27981 */ /* 0x000e64000c1e1100 */
[----:B-1----:R-:W-:-:S05]  /*6720*/  PRMT R11, R162, 0x8880, RZ ;  /* 0x00008880a20b7816 */ /* 0x002fca00000000ff */
[----:B------:R-:W-:-:S07]  /*6730*/  IMAD R10, R11, R152, RZ ;  /* 0x000000980b0a7224 */ /* 0x000fce00078e02ff */
.L_x_285:
[----:B------:R-:W-:Y:S05]  /*6740*/  BSYNC B1 ;  /* 0x0000000000017941 */ /* 0x000fea0003800000 */
.L_x_284:
[----:B------:R-:W-:Y:S01]  /*6750*/  @!P1 IMAD R149, R149, R153, R10 ;  /* 0x0000009995959224 */ /* 0x000fe200078e020a */
[----:B------:R-:W-:Y:S04]  /*6760*/  BSSY B1, `(.L_x_286) ;  /* 0x0000006000017945 */ /* 0x000fe80003800000 */
[----:B------:R0:W-:Y:S01]  /*6770*/  @!P1 STG.E.U8 desc[UR36][R4.64+0xf9], R149 ;  /* 0x0000f99504009986 */ /* 0x0001e2000c101124 */
[----:B------:R-:W-:Y:S05]  /*6780*/  @P5 BRA `(.L_x_287) ;  /* 0x00000000000c5947 */ /* 0x000fea0003800000 */
[----:B------:R-:W0:Y:S02]  /*6790*/  LDG.E.U8 R162, desc[UR36][R8.64+0xf8] ;  /* 0x0000f82408a27981 */ /* 0x000e24000c1e1100 */
[----:B0-----:R-:W-:-:S05]  /*67a0*/  PRMT R3, R162, 0x8880, RZ ;  /* 0x00008880a2037816 */ /* 0x001fca00000000ff */
[----:B------:R-:W-:-:S07]  /*67b0*/  IMAD R10, R3, R152, RZ ;  /* 0x00000098030a7224 */ /* 0x000fce00078e02ff */
.L_x_287:
[----:B------:R-:W-:Y:S05]  /*67c0*/  BSYNC B1 ;  /* 0x0000000000017941 */ /* 0x000fea0003800000 */
.L_x_286:
[----:B0-----:R-:W-:Y:S01]  /*67d0*/  @!P5 IMAD R3, R150, R153, R10 ;  /* 0x000000999603d224 */ /* 0x001fe200078e020a */
[----:B------:R-:W-:Y:S01]  /*67e0*/  ISETP.LT.OR P0, PT, R0, 0xfa, !P0 ;  /* 0x000000fa0000780c */ /* 0x000fe20004701670 */
[----:B------:R-:W-:Y:S03]  /*67f0*/  BSSY B1, `(.L_x_288) ;  /* 0x0000006000017945 */ /* 0x000fe60003800000 */
[----:B------:R0:W-:Y:S09]  /*6800*/  @!P5 STG.E.U8 desc[UR36][R6.64+0xf8], R3 ;  /* 0x0000f8030600d986 */ /* 0x0001f2000c101124 */
[----:B------:R-:W-:Y:S05]  /*6810*/  @P0 BRA `(.L_x_289) ;  /* 0x00000000000c0947 */ /* 0x000fea0003800000 */
[----:B------:R-:W0:Y:S02]  /*6820*/  LDG.E.U8 R162, desc[UR36][R8.64+0xf9] ;  /* 0x0000f92408a27981 */ /* 0x000e24000c1e1100 */
[----:B0-----:R-:W-:-:S05]  /*6830*/  PRMT R3, R162, 0x8880, RZ ;  /* 0x00008880a2037816 */ /* 0x001fca00000000ff */
[----:B------:R-:W-:-:S07]  /*6840*/  IMAD R10, R3, R152, RZ ;  /* 0x00000098030a7224 */ /* 0x000fce00078e02ff */
.L_x_289:
[----:B------:R-:W-:Y:S05]  /*6850*/  BSYNC B1 ;  /* 0x0000000000017941 */ /* 0x000fea0003800000 */
.L_x_288:
[----:B------:R-:W-:Y:S01]  /*6860*/  IMAD R151, R151, R153, R10 ;  /* 0x0000009997977224 */ /* 0x000fe200078e020a */
[----:B------:R-:W-:Y:S06]  /*6870*/  @P0 BRA `(.L_x_290) ;  /* 0x0000001800100947 */ /* 0x000fec0003800000 */
[----:B------:R0:W-:Y:S01]  /*6880*/  STG.E.U8 desc[UR36][R6.64+0xf9], R151 ;  /* 0x0000f99706007986 */ /* 0x0001e2000c101124 */
[----:B------:R-:W-:Y:S05]  /*6890*/  BRA `(.L_x_290) ;  /* 0x0000001800087947 */ /* 0x000fea0003800000 */
.L_x_33:
[C---:B------:R-:W-:Y:S02]  /*68a0*/  ISETP.GE.AND P1, PT, R19.reuse, 0x1, PT ;  /* 0x000000011300780c */ /* 0x040fe40003f26270 */
[----:B------:R-:W-:Y:S02]  /*68b0*/  ISETP.GE.AND P0, PT, R19, 0x9, PT ;  /* 0x000000091300780c */ /* 0x000fe40003f06270 */
[C---:B------:R-:W-:Y:S02]  /*68c0*/  ISETP.LT.OR P4, PT, R0.reuse, 0x1, !P1 ;  /* 0x000000010000780c */ /* 0x040fe40004f81670 */
[C---:B------:R-:W-:Y:S02]  /*68d0*/  ISETP.LT.OR P3, PT, R0.reuse, 0x2, !P1 ;  /* 0x000000020000780c */ /* 0x040fe40004f61670 */
[C---:B------:R-:W-:Y:S02]  /*68e0*/  ISETP.LT.OR P2, PT, R0.reuse, 0x1, !P0 ;  /* 0x000000010000780c */ /* 0x040fe40004741670 */
[----:B------:R-:W-:-:S07]  /*68f0*/  ISETP.LT.OR P5, PT, R0, 0x2, !P0 ;  /* 0x000000020000780c */ /* 0x000fce00047a1670 */
[-C--:B------:R-:W-:Y:S02]  /*6900*/  @!P4 IMAD R3, R24, R153.reuse, RZ ;  /* 0x000000991803c224 */ /* 0x080fe400078e02ff */
[-C--:B------:R-:W-:Y:S02]  /*6910*/  @!P3 IMAD R25, R25, R153.reuse, RZ ;  /* 0x000000991919b224 */ /* 0x080fe400078e02ff */
[-C--:B------:R-:W-:Y:S01]  /*6920*/  @!P2 IMAD R9, R26, R153.reuse, RZ ;  /* 0x000000991a09a224 */ /* 0x080fe200078e02ff */
[----:B------:R0:W-:Y:S01]  /*6930*/  @!P4 STG.E.U8 desc[UR36][R4.64], R3 ;  /* 0x000000030400c986 */ /* 0x0001e2000c101124 */
[C---:B------:R-:W-:Y:S01]  /*6940*/  ISETP.LT.OR P4, PT, R0.reuse, 0x9, !P1 ;  /* 0x000000090000780c */ /* 0x040fe20004f81670 */
[----:B------:R-:W-:Y:S02]  /*6950*/  @!P5 IMAD R27, R27, R153, RZ ;  /* 0x000000991b1bd224 */ /* 0x000fe400078e02ff */
[----:B------:R-:W-:Y:S01]  /*6960*/  @!P3 STG.E.U8 desc[UR36][R4.64+0x1], R25 ;  /* 0x000001190400b986 */ /* 0x000fe2000c101124 */
[----:B------:R-:W-:-:S03]  /*6970*/  ISETP.LT.OR P3, PT, R0, 0xa, !P1 ;  /* 0x0000000a0000780c */ /* 0x000fc60004f61670 */
[----:B------:R1:W-:Y:S01]  /*6980*/  @!P2 STG.E.U8 desc[UR36][R6.64], R9 ;  /* 0x000000090600a986 */ /* 0x0003e2000c101124 */
[----:B------:R-:W-:-:S03]  /*6990*/  ISETP.LT.OR P2, PT, R0, 0x9, !P0 ;  /* 0x000000090000780c */ /* 0x000fc60004741670 */
[----:B------:R-:W-:Y:S01]  /*69a0*/  @!P5 STG.E.U8 desc[UR36][R6.64+0x1], R27 ;  /* 0x0000011b0600d986 */ /* 0x000fe2000c101124 */
[----:B------:R-:W-:Y:S01]  /*69b0*/  ISETP.LT.OR P5, PT, R0, 0xa, !P0 ;  /* 0x0000000a0000780c */ /* 0x000fe200047a1670 */
[----:B------:R-:W-:-:S04]  /*69c0*/  @!P4 IMAD R11, R28, R153, RZ ;  /* 0x000000991c0bc224 */ /* 0x000fc800078e02ff */
[-C--:B------:R-:W-:Y:S01]  /*69d0*/  @!P3 IMAD R29, R29, R153.reuse, RZ ;  /* 0x000000991d1db224 */ /* 0x080fe200078e02ff */
[----:B------:R-:W-:Y:S01]  /*69e0*/  @!P4 STG.E.U8 desc[UR36][R4.64+0x8], R11 ;  /* 0x0000080b0400c986 */ /* 0x000fe2000c101124 */
[----:B------:R-:W-:Y:S02]  /*69f0*/  ISETP.LT.OR P4, PT, R0, 0x11, !P1 ;  /* 0x000000110000780c */ /* 0x000fe40004f81670 */
[-C--:B0-----:R-:W-:Y:S01]  /*6a00*/  @!P2 IMAD R3, R30, R153.reuse, RZ ;  /* 0x000000991e03a224 */ /* 0x081fe200078e02ff */
[----:B------:R-:W-:Y:S01]  /*6a10*/  @!P3 STG.E.U8 desc[UR36][R4.64+0x9], R29 ;  /* 0x0000091d0400b986 */ /* 0x000fe2000c101124 */
[C---:B------:R-:W-:Y:S02]  /*6a20*/  ISETP.LT.OR P3, PT, R0.reuse, 0x12, !P1 ;  /* 0x000000120000780c */ /* 0x040fe40004f61670 */
[----:B------:R-:W-:Y:S01]  /*6a30*/  @!P5 IMAD R31, R31, R153, RZ ;  /* 0x000000991f1fd224 */ /* 0x000fe200078e02ff */
[----:B------:R0:W-:Y:S01]  /*6a40*/  @!P2 STG.E.U8 desc[UR36][R6.64+0x8], R3 ;  /* 0x000008030600a986 */ /* 0x0001e2000c101124 */
[----:B------:R-:W-:-:S03]  /*6a50*/  ISETP.LT.OR P2, PT, R0, 0x11, !P0 ;  /* 0x000000110000780c */ /* 0x000fc60004741670 */
[----:B------:R-:W-:Y:S01]  /*6a60*/  @!P5 STG.E.U8 desc[UR36][R6.64+0x9], R31 ;  /* 0x0000091f0600d986 */ /* 0x000fe2000c101124 */
[----:B------:R-:W-:Y:S01]  /*6a70*/  ISETP.LT.OR P5, PT, R0, 0x12, !P0 ;  /* 0x000000120000780c */ /* 0x000fe200047a1670 */
[----:B-1----:R-:W-:-:S04]  /*6a80*/  @!P4 IMAD R9, R32, R153, RZ ;  /* 0x000000992009c224 */ /* 0x002fc800078e02ff */
        /* <DEDUP_REMOVED lines=301> */
[----:B------:R1:W-:Y:S01]  /*7d60*/  @!P4 STG.E.U8 desc[UR36][R4.64+0xd8], R11 ;  /* 0x0000d80b0400c986 */ /* 0x0003e2000c101124 */
        /* <DEDUP_REMOVED lines=13> */
[-C--:B-1----:R-:W-:Y:S01]  /*7e40*/  @!P2 IMAD R11, R138, R153.reuse, RZ ;  /* 0x000000998a0ba224 */ /* 0x082fe200078e02ff */
[----:B------:R-:W-:Y:S01]  /*7e50*/  @!P3 STG.E.U8 desc[UR36][R4.64+0xe1], R137 ;  /* 0x0000e1890400b986 */ /* 0x000fe2000c101124 */
[C---:B------:R-:W-:Y:S02]  /*7e60*/  ISETP.LT.OR P3, PT, R0.reuse, 0xea, !P1 ;  /* 0x000000ea0000780c */ /* 0x040fe40004f61670 */
[----:B------:R-:W-:Y:S01]  /*7e70*/  @!P5 IMAD R139, R139, R153, RZ ;  /* 0x000000998b8bd224 */ /* 0x000fe200078e02ff */
[----:B------:R1:W-:Y:S01]  /*7e80*/  @!P2 STG.E.U8 desc[UR36][R6.64+0xe0], R11 ;  /* 0x0000e00b0600a986 */ /* 0x0003e2000c101124 */
[----:B------:R-:W-:-:S03]  /*7e90*/  ISETP.LT.OR P2, PT, R0, 0xe9, !P0 ;  /* 0x000000e90000780c */ /* 0x000fc60004741670 */
[----:B------:R-:W-:Y:S01]  /*7ea0*/  @!P5 STG.E.U8 desc[UR36][R6.64+0xe1], R139 ;  /* 0x0000e18b0600d986 */ /* 0x000fe2000c101124 */
[----:B------:R-:W-:Y:S01]  /*7eb0*/  ISETP.LT.OR P5, PT, R0, 0xea, !P0 ;  /* 0x000000ea0000780c */ /* 0x000fe200047a1670 */
[----:B0-----:R-:W-:-:S04]  /*7ec0*/  @!P4 IMAD R3, R140, R153, RZ ;  /* 0x000000998c03c224 */ /* 0x001fc800078e02ff */
[-C--:B------:R-:W-:Y:S01]  /*7ed0*/  @!P3 IMAD R141, R141, R153.reuse, RZ ;  /* 0x000000998d8db224 */ /* 0x080fe200078e02ff */
[----:B------:R0:W-:Y:S01]  /*7ee0*/  @!P4 STG.E.U8 desc[UR36][R4.64+0xe8], R3 ;  /* 0x0000e8030400c986 */ /* 0x0001e2000c101124 */
[----:B------:R-:W-:Y:S02]  /*7ef0*/  ISETP.LT.OR P4, PT, R0, 0xf2, !P1 ;  /* 0x000000f20000780c */ /* 0x000fe40004f81670 */
[-C--:B--2---:R-:W-:Y:S01]  /*7f00*/  @!P2 IMAD R9, R142, R153.reuse, RZ ;  /* 0x000000998e09a224 */ /* 0x084fe200078e02ff */
[----:B------:R-:W-:Y:S01]  /*7f10*/  @!P3 STG.E.U8 desc[UR36][R4.64+0xe9], R141 ;  /* 0x0000e98d0400b986 */ /* 0x000fe2000c101124 */
[C---:B------:R-:W-:Y:S02]  /*7f20*/  ISETP.LT.OR P3, PT, R0.reuse, 0xf1, !P1 ;  /* 0x000000f10000780c */ /* 0x040fe40004f61670 */
[----:B------:R-:W-:Y:S01]  /*7f30*/  @!P5 IMAD R143, R143, R153, RZ ;  /* 0x000000998f8fd224 */ /* 0x000fe200078e02ff */
[----:B------:R-:W-:Y:S01]  /*7f40*/  @!P2 STG.E.U8 desc[UR36][R6.64+0xe8], R9 ;  /* 0x0000e8090600a986 */ /* 0x000fe2000c101124 */
[----:B------:R-:W-:-:S03]  /*7f50*/  ISETP.LT.OR P2, PT, R0, 0xf1, !P0 ;  /* 0x000000f10000780c */ /* 0x000fc60004741670 */
[----:B------:R-:W-:Y:S01]  /*7f60*/  @!P5 STG.E.U8 desc[UR36][R6.64+0xe9], R143 ;  /* 0x0000e98f0600d986 */ /* 0x000fe2000c101124 */
[----:B------:R-:W-:Y:S01]  /*7f70*/  ISETP.LT.OR P5, PT, R0, 0xf9, !P0 ;  /* 0x000000f90000780c */ /* 0x000fe200047a1670 */
[----:B------:R-:W-:-:S04]  /*7f80*/  @!P4 IMAD R145, R145, R153, RZ ;  /* 0x000000999191c224 */ /* 0x000fc800078e02ff */
[-C--:B-1----:R-:W-:Y:S01]  /*7f90*/  @!P3 IMAD R11, R144, R153.reuse, RZ ;  /* 0x00000099900bb224 */ /* 0x082fe200078e02ff */
[----:B------:R-:W-:Y:S01]  /*7fa0*/  @!P4 STG.E.U8 desc[UR36][R4.64+0xf1], R145 ;  /* 0x0000f1910400c986 */ /* 0x000fe2000c101124 */
[C---:B------:R-:W-:Y:S02]  /*7fb0*/  ISETP.LT.OR P4, PT, R0.reuse, 0xf2, !P0 ;  /* 0x000000f20000780c */ /* 0x040fe40004781670 */
[C---:B------:R-:W-:Y:S01]  /*7fc0*/  ISETP.LT.OR P0, PT, R0.reuse, 0xfa, !P0 ;  /* 0x000000fa0000780c */ /* 0x040fe20004701670 */
[----:B------:R1:W-:Y:S01]  /*7fd0*/  @!P3 STG.E.U8 desc[UR36][R4.64+0xf0], R11 ;  /* 0x0000f00b0400b986 */ /* 0x0003e2000c101124 */
[----:B------:R-:W-:Y:S01]  /*7fe0*/  ISETP.LT.OR P3, PT, R0, 0xf9, !P1 ;  /* 0x000000f90000780c */ /* 0x000fe20004f61670 */
[----:B0-----:R-:W-:Y:S01]  /*7ff0*/  @!P2 IMAD R3, R146, R153, RZ ;  /* 0x000000999203a224 */ /* 0x001fe200078e02ff */
[----:B------:R-:W-:-:S04]  /*8000*/  ISETP.LT.OR P1, PT, R0, 0xfa, !P1 ;  /* 0x000000fa0000780c */ /* 0x000fc80004f21670 */
[----:B------:R0:W-:Y:S03]  /*8010*/  @!P2 STG.E.U8 desc[UR36][R6.64+0xf0], R3 ;  /* 0x0000f0030600a986 */ /* 0x0001e6000c101124 */
[-C--:B------:R-:W-:Y:S02]  /*8020*/  @!P4 IMAD R147, R147, R153.reuse, RZ ;  /* 0x000000999393c224 */ /* 0x080fe400078e02ff */
[-C--:B-1----:R-:W-:Y:S02]  /*8030*/  @!P5 IMAD R11, R150, R153.reuse, RZ ;  /* 0x00000099960bd224 */ /* 0x082fe400078e02ff */
[-C--:B------:R-:W-:Y:S01]  /*8040*/  @!P3 IMAD R9, R148, R153.reuse, RZ ;  /* 0x000000999409b224 */ /* 0x080fe200078e02ff */
[----:B------:R0:W-:Y:S01]  /*8050*/  @!P4 STG.E.U8 desc[UR36][R6.64+0xf1], R147 ;  /* 0x0000f1930600c986 */ /* 0x0001e2000c101124 */
[-C--:B------:R-:W-:Y:S02]  /*8060*/  @!P1 IMAD R149, R149, R153.reuse, RZ ;  /* 0x0000009995959224 */ /* 0x080fe400078e02ff */
[----:B------:R-:W-:Y:S01]  /*8070*/  @!P0 IMAD R151, R151, R153, RZ ;  /* 0x0000009997978224 */ /* 0x000fe200078e02ff */
[----:B------:R0:W-:Y:S04]  /*8080*/  @!P3 STG.E.U8 desc[UR36][R4.64+0xf8], R9 ;  /* 0x0000f8090400b986 */ /* 0x0001e8000c101124 */
[----:B------:R0:W-:Y:S04]  /*8090*/  @!P1 STG.E.U8 desc[UR36][R4.64+0xf9], R149 ;  /* 0x0000f99504009986 */ /* 0x0001e8000c101124 */
[----:B------:R0:W-:Y:S04]  /*80a0*/  @!P5 STG.E.U8 desc[UR36][R6.64+0xf8], R11 ;  /* 0x0000f80b0600d986 */ /* 0x0001e8000c101124 */
[----:B------:R0:W-:Y:S02]  /*80b0*/  @!P0 STG.E.U8 desc[UR36][R6.64+0xf9], R151 ;  /* 0x0000f99706008986 */ /* 0x0001e4000c101124 */
.L_x_290:
[----:B------:R-:W-:Y:S05]  /*80c0*/  BSYNC B0 ;  /* 0x0000000000007941 */ /* 0x000fea0003800000 */
.L_x_32:
[----:B0-----:R-:W2:Y:S01]  /*80d0*/  LDL.64 R2, [R1] ;  /* 0x0000000001027983 */ /* 0x001ea20000100a00 */
[----:B------:R-:W-:Y:S01]  /*80e0*/  ULDC.64 UR4, c[0x0][0x650] ;  /* 0x0001940000047ab9 */ /* 0x000fe20000000a00 */
[----:B------:R0:W-:Y:S01]  /*80f0*/  SYNCS.ARRIVE.TRANS64.A1T0 RZ, [R160+UR45], RZ ;  /* 0x000000ffa0ff79a7 */ /* 0x0001e2000810002d */
[----:B------:R-:W-:Y:S01]  /*8100*/  PRMT R0, RZ, 0x7610, R0 ;  /* 0x00007610ff007816 */ /* 0x000fe20000000000 */
[----:B------:R-:W-:Y:S02]  /*8110*/  IMAD.MOV.U32 R19, RZ, RZ, -0x1 ;  /* 0xffffffffff137424 */ /* 0x000fe400078e00ff */
[----:B------:R-:W-:Y:S01]  /*8120*/  IMAD.MOV.U32 R22, RZ, RZ, -0x1 ;  /* 0xffffffffff167424 */ /* 0x000fe200078e00ff */
[----:B--2---:R-:W-:-:S04]  /*8130*/  LEA R18, P0, R2, R18, 0x1 ;  /* 0x0000001202127211 */ /* 0x004fc800078008ff */
[----:B------:R-:W-:Y:S01]  /*8140*/  LEA.HI.X R17, R2, R17, R23, 0x1, P0 ;  /* 0x0000001102117211 */ /* 0x000fe200000f0c17 */
[----:B------:R-:W-:Y:S01]  /*8150*/  IMAD.MOV.U32 R2, RZ, RZ, -0x1 ;  /* 0xffffffffff027424 */ /* 0x000fe200078e00ff */
[----:B------:R-:W-:-:S04]  /*8160*/  ISETP.GE.U32.AND P0, PT, R18, UR4, PT ;  /* 0x0000000412007c0c */ /* 0x000fc8000bf06070 */
[----:B------:R-:W-:-:S13]  /*8170*/  ISETP.GE.U32.AND.EX P0, PT, R17, UR5, PT, P0 ;  /* 0x0000000511007c0c */ /* 0x000fda000bf06100 */
[----:B0-----:R-:W-:Y:S05]  /*8180*/  @P0 BRA `(.L_x_291) ;  /* 0x0000000400700947 */ /* 0x001fea0003800000 */
[----:B------:R-:W0:Y:S01]  /*8190*/  S2R R10, SR_CTAID.X ;  /* 0x00000000000a7919 */ /* 0x000e220000002500 */
[----:B------:R-:W2:Y:S01]  /*81a0*/  LDC.64 R8, c[0x0][0x628] ;  /* 0x00018a00ff087b82 */ /* 0x000ea20000000a00 */
[----:B------:R-:W-:Y:S01]  /*81b0*/  ULDC UR4, c[0x0][0x150] ;  /* 0x0000540000047ab9 */ /* 0x000fe20000000800 */
[----:B---3--:R-:W-:Y:S01]  /*81c0*/  IMAD.MOV.U32 R6, RZ, RZ, R18 ;  /* 0x000000ffff067224 */ /* 0x008fe200078e0012 */
[----:B------:R-:W3:Y:S01]  /*81d0*/  S2R R20, SR_CTAID.Y ;  /* 0x0000000000147919 */ /* 0x000ee20000002600 */
[----:B------:R-:W-:-:S04]  /*81e0*/  IMAD.MOV.U32 R7, RZ, RZ, R17 ;  /* 0x000000ffff077224 */ /* 0x000fc800078e0011 */
[----:B------:R-:W1:Y:S08]  /*81f0*/  LDC R15, c[0x0][0x144] ;  /* 0x00005100ff0f7b82 */ /* 0x000e700000000800 */
[----:B------:R-:W1:Y:S08]  /*8200*/  LDC R0, c[0x0][0x630] ;  /* 0x00018c00ff007b82 */ /* 0x000e700000000800 */
[----:B------:R-:W1:Y:S01]  /*8210*/  LDC.64 R12, c[0x0][0x620] ;  /* 0x00018800ff0c7b82 */ /* 0x000e620000000a00 */
[----:B--2---:R-:W-:-:S04]  /*8220*/  ISETP.NE.U32.AND P0, PT, R8, RZ, PT ;  /* 0x000000ff0800720c */ /* 0x004fc80003f05070 */
[----:B------:R-:W-:Y:S02]  /*8230*/  ISETP.NE.AND.EX P0, PT, R9, RZ, PT, P0 ;  /* 0x000000ff0900720c */ /* 0x000fe40003f05300 */
[----:B0-----:R-:W-:-:S05]  /*8240*/  I2FP.F32.U32 R2, R10 ;  /* 0x0000000a00027245 */ /* 0x001fca0000201000 */
[----:B------:R-:W-:-:S04]  /*8250*/  FMUL R2, R2, UR4 ;  /* 0x0000000402027c20 */ /* 0x000fc80008400000 */
[----:B------:R0:W2:Y:S02]  /*8260*/  F2I.U32.TRUNC.NTZ R14, R2 ;  /* 0x00000002000e7305 */ /* 0x0000a4000020f000 */
[----:B---3--:R-:W-:Y:S05]  /*8270*/  @!P0 BRA `(.L_x_292) ;  /* 0x0000000000288947 */ /* 0x008fea0003800000 */
[----:B------:R-:W3:Y:S02]  /*8280*/  LDC R3, c[0x0][0x634] ;  /* 0x00018d00ff037b82 */ /* 0x000ee40000000800 */
[----:B---3--:R-:W-:-:S05]  /*8290*/  IADD3 R7, P0, R18, R3, RZ ;  /* 0x0000000312077210 */ /* 0x008fca0007f1e0ff */
[----:B-1----:R-:W-:-:S04]  /*82a0*/  IMAD.X R11, RZ, RZ, R17, P0 ;  /* 0x000000ffff0b7224 */ /* 0x002fc800000e0611 */
[----:B0-----:R-:W-:-:S04]  /*82b0*/  IMAD.WIDE.U32 R2, R11, R8, RZ ;  /* 0x000000080b027225 */ /* 0x001fc800078e00ff */
[----:B----4-:R-:W-:-:S04]  /*82c0*/  IMAD.WIDE.U32 R4, P0, R7, R9, R2 ;  /* 0x0000000907047225 */ /* 0x010fc80007800002 */
[----:B------:R-:W-:-:S04]  /*82d0*/  IMAD.WIDE.U32 R2, R7, R8, RZ ;  /* 0x0000000807027225 */ /* 0x000fc800078e00ff */
[----:B------:R-:W-:Y:S01]  /*82e0*/  IMAD.X R7, RZ, RZ, RZ, P0 ;  /* 0x000000ffff077224 */ /* 0x000fe200000e06ff */
[----:B------:R-:W-:Y:S01]  /*82f0*/  IADD3 RZ, P0, R3, R4, RZ ;  /* 0x0000000403ff7210 */ /* 0x000fe20007f1e0ff */
[----:B------:R-:W-:-:S04]  /*8300*/  IMAD.MOV.U32 R6, RZ, RZ, R5 ;  /* 0x000000ffff067224 */ /* 0x000fc800078e0005 */
[----:B------:R-:W-:-:S08]  /*8310*/  IMAD.WIDE.U32.X R6, R11, R9, R6, P0 ;  /* 0x000000090b067225 */ /* 0x000fd000000e0406 */
.L_x_292:
[----:B------:R-:W3:Y:S01]  /*8320*/  LDC.64 R26, c[0x0][0x640] ;  /* 0x00019000ff1a7b82 */ /* 0x000ee20000000a00 */
[-C--:B-1----:R-:W-:Y:S01]  /*8330*/  SHF.R.U64 R11, R6, R0.reuse, R7 ;  /* 0x00000000060b7219 */ /* 0x082fe20000001207 */
[----:B------:R-:W-:Y:S01]  /*8340*/  IMAD.MOV.U32 R19, RZ, RZ, R17 ;  /* 0x000000ffff137224 */ /* 0x000fe200078e0011 */
[----:B------:R-:W-:Y:S01]  /*8350*/  SHF.R.U32.HI R0, RZ, R0, R7 ;  /* 0x00000000ff007219 */ /* 0x000fe20000011607 */
[----:B--2---:R-:W-:Y:S01]  /*8360*/  IMAD.MOV R14, RZ, RZ, -R14 ;  /* 0x000000ffff0e7224 */ /* 0x004fe200078e0a0e */
[----:B----4-:R-:W-:Y:S01]  /*8370*/  IADD3 R5, P0, RZ, -R11, RZ ;  /* 0x8000000bff057210 */ /* 0x010fe20007f1e0ff */
[----:B------:R-:W-:Y:S01]  /*8380*/  ULDC UR4, c[0x0][0x154] ;  /* 0x0000550000047ab9 */ /* 0x000fe20000000800 */
[----:B------:R-:W-:Y:S01]  /*8390*/  IMAD.MOV.U32 R7, RZ, RZ, 0x1 ;  /* 0x00000001ff077424 */ /* 0x000fe200078e00ff */
[----:B------:R-:W1:Y:S01]  /*83a0*/  LDC R4, c[0x0][0x618] ;  /* 0x00018600ff047b82 */ /* 0x000e620000000800 */
[----:B------:R-:W-:Y:S02]  /*83b0*/  IMAD R22, R15, R14, R10 ;  /* 0x0000000e0f167224 */ /* 0x000fe400078e020a */
[----:B------:R-:W-:-:S04]  /*83c0*/  IMAD.X R3, RZ, RZ, ~R0, P0 ;  /* 0x000000ffff037224 */ /* 0x000fc800000e0e00 */
[-C--:B------:R-:W-:Y:S01]  /*83d0*/  IMAD R0, R3, R12.reuse, RZ ;  /* 0x0000000c03007224 */ /* 0x080fe200078e02ff */
[----:B------:R-:W2:Y:S01]  /*83e0*/  LDC R6, c[0x0][0x608] ;  /* 0x00018200ff067b82 */ /* 0x000ea20000000800 */
[----:B0-----:R-:W-:-:S04]  /*83f0*/  IMAD.WIDE.U32 R2, R5, R12, R18 ;  /* 0x0000000c05027225 */ /* 0x001fc800078e0012 */
[----:B------:R-:W-:Y:S01]  /*8400*/  IMAD R5, R5, R13, R0 ;  /* 0x0000000d05057224 */ /* 0x000fe200078e0200 */
[----:B------:R-:W-:Y:S02]  /*8410*/  I2FP.F32.U32 R0, R20 ;  /* 0x0000001400007245 */ /* 0x000fe40000201000 */
[----:B------:R-:W0:Y:S01]  /*8420*/  LDC R24, c[0x0][0x658] ;  /* 0x00019600ff187b82 */ /* 0x000e220000000800 */
[----:B------:R-:W-:Y:S01]  /*8430*/  IMAD.IADD R3, R3, 0x1, R5 ;  /* 0x0000000103037824 */ /* 0x000fe200078e0205 */
[----:B---3--:R-:W-:Y:S01]  /*8440*/  ISETP.NE.U32.AND P0, PT, R26, RZ, PT ;  /* 0x000000ff1a00720c */ /* 0x008fe20003f05070 */
[----:B------:R-:W-:Y:S01]  /*8450*/  FMUL R0, R0, UR4 ;  /* 0x0000000400007c20 */ /* 0x000fe20008400000 */
[----:B------:R-:W-:Y:S02]  /*8460*/  IMAD.MOV.U32 R5, RZ, RZ, -0x1 ;  /* 0xffffffffff057424 */ /* 0x000fe400078e00ff */
[----:B------:R-:W-:Y:S01]  /*8470*/  ISETP.NE.AND.EX P0, PT, R27, RZ, PT, P0 ;  /* 0x000000ff1b00720c */ /* 0x000fe20003f05300 */
[----:B------:R3:W4:Y:S01]  /*8480*/  F2I.U32.TRUNC.NTZ R12, R0 ;  /* 0x00000000000c7305 */ /* 0x000722000020f000 */
[----:B------:R-:W3:Y:S01]  /*8490*/  LDC R15, c[0x0][0x148] ;  /* 0x00005200ff0f7b82 */ /* 0x000ee20000000800 */
[----:B-1----:R-:W-:-:S02]  /*84a0*/  SHF.R.U64 R10, R2, R4, R3 ;  /* 0x00000004020a7219 */ /* 0x002fc40000001203 */
[----:B------:R-:W-:-:S05]  /*84b0*/  SHF.R.U32.HI R3, RZ, R4, R3 ;  /* 0x00000004ff037219 */ /* 0x000fca0000011603 */
[----:B------:R-:W1:Y:S01]  /*84c0*/  LDC R14, c[0x0][0x600] ;  /* 0x00018000ff0e7b82 */ /* 0x000e620000000800 */
[-CC-:B--2---:R-:W-:Y:S02]  /*84d0*/  SHF.R.U64 R8, R10, R6.reuse, R3.reuse ;  /* 0x000000060a087219 */ /* 0x184fe40000001203 */
[----:B------:R-:W-:-:S05]  /*84e0*/  SHF.R.U32.HI R3, RZ, R6, R3 ;  /* 0x00000006ff037219 */ /* 0x000fca0000011603 */
[----:B------:R-:W2:Y:S01]  /*84f0*/  LDC R21, c[0x0][0x648] ;  /* 0x00019200ff157b82 */ /* 0x000ea20000000800 */
[-CC-:B0-----:R-:W-:Y:S02]  /*8500*/  SHF.R.U64 R13, R8, R24.reuse, R3.reuse ;  /* 0x00000018080d7219 */ /* 0x181fe40000001203 */
[-C--:B------:R-:W-:Y:S02]  /*8510*/  SHF.L.U32 R5, R5, R24.reuse, RZ ;  /* 0x0000001805057219 */ /* 0x080fe400000006ff */
[-C--:B------:R-:W-:Y:S01]  /*8520*/  SHF.R.U32.HI R3, RZ, R24.reuse, R3 ;  /* 0x00000018ff037219 */ /* 0x080fe20000011603 */
[----:B------:R-:W-:Y:S01]  /*8530*/  IMAD.MOV.U32 R2, RZ, RZ, R13 ;  /* 0x000000ffff027224 */ /* 0x000fe200078e000d */
[----:B------:R-:W-:Y:S01]  /*8540*/  SHF.L.U32 R24, R7, R24, RZ ;  /* 0x0000001807187219 */ /* 0x000fe200000006ff */
[----:B------:R-:W0:Y:S01]  /*8550*/  LDC R25, c[0x0][0x638] ;  /* 0x00018e00ff197b82 */ /* 0x000e220000000800 */
[----:B------:R-:W-:-:S07]  /*8560*/  LOP3.LUT R19, RZ, R5, RZ, 0x33, !PT ;  /* 0x00000005ff137212 */ /* 0x000fce00078e33ff */
[----:B------:R-:W0:Y:S01]  /*8570*/  LDC R28, c[0x0][0x610] ;  /* 0x00018400ff1c7b82 */ /* 0x000e220000000800 */
[----:B----4-:R-:W-:Y:S05]  /*8580*/  @!P0 BRA `(.L_x_293) ;  /* 0x0000000000288947 */ /* 0x010fea0003800000 */
[----:B---3--:R-:W3:Y:S02]  /*8590*/  LDC R0, c[0x0][0x64c] ;  /* 0x00019300ff007b82 */ /* 0x008ee40000000800 */
[----:B---3--:R-:W-:-:S05]  /*85a0*/  IADD3 R7, P0, R13, R0, RZ ;  /* 0x000000000d077210 */ /* 0x008fca0007f1e0ff */
        /* <DEDUP_REMOVED lines=8> */
.L_x_293:
[----:B------:R-:W4:Y:S01]  /*8630*/  LDC R4, c[0x0][0x65c] ;  /* 0x00019700ff047b82 */ /* 0x000f220000000800 */
[----:B--23--:R-:W-:Y:S01]  /*8640*/  SHF.R.U64 R0, R2, R21, R3 ;  /* 0x0000001502007219 */ /* 0x00cfe20000001203 */
[----:B-1----:R-:W-:Y:S01]  /*8650*/  VIADD R3, R14, 0xffffffff ;  /* 0xffffffff0e037836 */ /* 0x002fe20000000000 */
[----:B------:R-:W-:Y:S01]  /*8660*/  LOP3.LUT R19, R8, R19, RZ, 0xc0, !PT ;  /* 0x0000001308137212 */ /* 0x000fe200078ec0ff */
[----:B------:R-:W-:Y:S02]  /*8670*/  IMAD.MOV R12, RZ, RZ, -R12 ;  /* 0x000000ffff0c7224 */ /* 0x000fe400078e0a0c */
[----:B------:R-:W-:Y:S01]  /*8680*/  IMAD.MOV R2, RZ, RZ, -R0 ;  /* 0x000000ffff027224 */ /* 0x000fe200078e0a00 */
[----:B------:R-:W-:Y:S01]  /*8690*/  LOP3.LUT R3, R10, R3, RZ, 0xc0, !PT ;  /* 0x000000030a037212 */ /* 0x000fe200078ec0ff */
[----:B------:R-:W-:Y:S02]  /*86a0*/  IMAD R19, R24, R0, R19 ;  /* 0x0000000018137224 */ /* 0x000fe400078e0213 */
[----:B0-----:R-:W-:-:S04]  /*86b0*/  IMAD R0, R2, R25, R13 ;  /* 0x0000001902007224 */ /* 0x001fc800078e020d */
[----:B------:R-:W-:Y:S01]  /*86c0*/  IMAD R2, R0, R14, R3 ;  /* 0x0000000e00027224 */ /* 0x000fe200078e0203 */
[----:B----4-:R-:W-:Y:S01]  /*86d0*/  ISETP.NE.AND P0, PT, R4, 0x1, PT ;  /* 0x000000010400780c */ /* 0x010fe20003f05270 */
[----:B------:R-:W-:-:S05]  /*86e0*/  IMAD.MOV.U32 R4, RZ, RZ, 0x1 ;  /* 0x00000001ff047424 */ /* 0x000fca00078e00ff */
[----:B------:R-:W-:-:S07]  /*86f0*/  PRMT R0, R4, 0x7610, R0 ;  /* 0x0000761004007816 */ /* 0x000fce0000000000 */
[----:B------:R-:W-:-:S04]  /*8700*/  @P0 IMAD R22, R15, R12, R20 ;  /* 0x0000000c0f160224 */ /* 0x000fc800078e0214 */
[----:B------:R-:W-:-:S05]  /*8710*/  IMAD R19, R19, R28, R22 ;  /* 0x0000001c13137224 */ /* 0x000fca00078e0216 */
[----:B------:R-:W-:Y:S02]  /*8720*/  SEL R22, R2, R19, !P0 ;  /* 0x0000001302167207 */ /* 0x000fe40004000000 */
[----:B------:R-:W-:Y:S01]  /*8730*/  SEL R19, R19, R2, !P0 ;  /* 0x0000000213137207 */ /* 0x000fe20004000000 */
[----:B------:R-:W-:-:S07]  /*8740*/  IMAD.MOV.U32 R2, RZ, RZ, R11 ;  /* 0x000000ffff027224 */ /* 0x000fce00078e000b */
.L_x_291:
[----:B------:R-:W-:Y:S02]  /*8750*/  LOP3.LUT P0, RZ, R0, 0xff, RZ, 0xc0, !PT ;  /* 0x000000ff00ff7812 */ /* 0x000fe4000780c0ff */
[----:B------:R-:W-:-:S11]  /*8760*/  LOP3.LUT R163, R163, 0x1, RZ, 0x3c, !PT ;  /* 0x00000001a3a37812 */ /* 0x000fd600078e3cff */
[----:B------:R-:W-:Y:S05]  /*8770*/  @P0 BRA `(.L_x_294) ;  /* 0xffffff8c00200947 */ /* 0x000fea000383ffff */
[----:B------:R-:W-:Y:S05]  /*8780*/  EXIT ;  /* 0x000000000000794d */ /* 0x000fea0003800000 */
.L_x_13:
[----:B------:R-:W-:-:S08]  /*8790*/  ISETP.NE.AND P0, PT, R0, RZ, PT ;  /* 0x000000ff0000720c */ /* 0x000fd00003f05270 */
[----:B0-----:R-:W0:-:S00]  /*87a0*/  USETMAXREG.DEALLOC.CTAPOOL 0x28 ;  /* 0x00000028000079c8 */ /* 0x001e0000080e0500 */
[----:B------:R-:W-:Y:S05]  /*87b0*/  @P0 EXIT ;  /* 0x000000000000094d */ /* 0x000fea0003800000 */
[----:B0-----:R-:W-:Y:S01]  /*87c0*/  LOP3.LUT P0, RZ, R8, 0xff, RZ, 0xc0, !PT ;  /* 0x000000ff08ff7812 */ /* 0x001fe2000780c0ff */
[----:B------:R-:W-:Y:S02]  /*87d0*/  IMAD.MOV.U32 R0, RZ, RZ, 0x1 ;  /* 0x00000001ff007424 */ /* 0x000fe400078e00ff */
[----:B------:R-:W-:-:S10]  /*87e0*/  IMAD.MOV.U32 R7, RZ, RZ, RZ ;  /* 0x000000ffff077224 */ /* 0x000fd400078e00ff */
[----:B------:R-:W-:Y:S05]  /*87f0*/  @!P0 BRA `(.L_x_295) ;  /* 0x0000000c001c8947 */ /* 0x000fea0003800000 */
[----:B------:R-:W-:Y:S01]  /*8800*/  LOP3.LUT P0, RZ, R4, 0x1f, RZ, 0xc0, !PT ;  /* 0x0000001f04ff7812 */ /* 0x000fe2000780c0ff */
[----:B------:R-:W-:Y:S01]  /*8810*/  ULDC UR5, c[0x0][0x658] ;  /* 0x0001960000057ab9 */ /* 0x000fe20000000800 */
[----:B------:R-:W-:Y:S01]  /*8820*/  UMOV UR6, 0xffffffff ;  /* 0xffffffff00067882 */ /* 0x000fe20000000000 */
[----:B------:R-:W-:Y:S01]  /*8830*/  BSSY B0, `(.L_x_295) ;  /* 0x00000c3000007945 */ /* 0x000fe20003800000 */
[----:B------:R-:W-:Y:S01]  /*8840*/  USHF.L.U32 UR6, UR6, UR5, URZ ;  /* 0x0000000506067299 */ /* 0x000fe2000800063f */
[C---:B------:R-:W-:Y:S01]  /*8850*/  ISETP.NE.AND P2, PT, R3.reuse, RZ, PT ;  /* 0x000000ff0300720c */ /* 0x040fe20003f45270 */
[----:B------:R-:W-:Y:S01]  /*8860*/  IMAD.MOV.U32 R8, RZ, RZ, 0x1 ;  /* 0x00000001ff087424 */ /* 0x000fe200078e00ff */
[----:B------:R-:W-:Y:S01]  /*8870*/  ISETP.NE.OR P0, PT, R3, RZ, !P0 ;  /* 0x000000ff0300720c */ /* 0x000fe20004705670 */
[----:B------:R-:W-:Y:S01]  /*8880*/  IMAD.MOV.U32 R0, RZ, RZ, 0x1 ;  /* 0x00000001ff007424 */ /* 0x000fe200078e00ff */
[----:B------:R-:W-:Y:S01]  /*8890*/  LOP3.LUT R6, R16, 0x2, RZ, 0xfc, !PT ;  /* 0x0000000210067812 */ /* 0x000fe200078efcff */
[----:B------:R-:W-:Y:S01]  /*88a0*/  IMAD.MOV.U32 R7, RZ, RZ, RZ ;  /* 0x000000ffff077224 */ /* 0x000fe200078e00ff */
[----:B------:R-:W-:Y:S01]  /*88b0*/  ULDC UR4, c[0x0][0x600] ;  /* 0x0001800000047ab9 */ /* 0x000fe20000000800 */
[----:B------:R-:W-:Y:S01]  /*88c0*/  UMOV UR7, 0x1 ;  /* 0x0000000100077882 */ /* 0x000fe20000000000 */
[----:B------:R-:W-:-:S02]  /*88d0*/  UIADD3 UR19, UR40, 0x1, URZ ;  /* 0x0000000128137890 */ /* 0x000fc4000fffe03f */
[----:B------:R-:W-:Y:S02]  /*88e0*/  UIADD3 UR15, UR4, -0x1, URZ ;  /* 0xffffffff040f7890 */ /* 0x000fe4000fffe03f */
[----:B------:R-:W-:Y:S02]  /*88f0*/  USHF.L.U32 UR17, UR7, UR5, URZ ;  /* 0x0000000507117299 */ /* 0x000fe4000800063f */
[----:B------:R-:W-:Y:S01]  /*8900*/  ULOP3.LUT UR16, URZ, UR6, URZ, 0x33, !UPT ;  /* 0x000000063f107292 */ /* 0x000fe2000f8e333f */
[----:B------:R-:W-:-:S11]  /*8910*/  ULDC.64 UR20, c[0x0][0x198] ;  /* 0x0000660000147ab9 */ /* 0x000fd60000000a00 */
.L_x_307:
[----:B------:R-:W-:-:S03]  /*8920*/  UMOV UR4, 0xffffffff ;  /* 0xffffffff00047882 */ /* 0x000fc60000000000 */
[----:B------:R-:W-:Y:S05]  /*8930*/  BRA.DIV UR4, `(.L_x_296) ;  /* 0x0000000e04bc7947 */ /* 0x000fea000b800000 */
[----:B------:R-:W-:-:S13]  /*8940*/  ELECT P6, URZ, PT ;  /* 0x00000000003f782f */ /* 0x000fda00038c0000 */
.L_x_319:
[----:B------:R-:W0:Y:S01]  /*8950*/  LDC R3, c[0x0][0x28c] ;  /* 0x0000a300ff037b82 */ /* 0x000e220000000800 */
[----:B------:R-:W-:Y:S01]  /*8960*/  BSSY B1, `(.L_x_297) ;  /* 0x0000037000017945 */ /* 0x000fe20003800000 */
[----:B0-----:R-:W-:-:S13]  /*8970*/  ISETP.LT.OR P6, PT, R3, 0x1, !P6 ;  /* 0x000000010300780c */ /* 0x001fda00077c1670 */
[----:B------:R-:W-:Y:S05]  /*8980*/  @P6 BRA `(.L_x_298) ;  /* 0x0000000000d06947 */ /* 0x000fea0003800000 */
[----:B------:R-:W-:Y:S02]  /*8990*/  IMAD.SHL.U32 R22, R22, 0x100, RZ ;  /* 0x0000010016167824 */ /* 0x000fe400078e00ff */
[----:B------:R-:W-:Y:S02]  /*89a0*/  IMAD.SHL.U32 R19, R19, 0x40, RZ ;  /* 0x0000004013137824 */ /* 0x000fe400078e00ff */
[----:B------:R-:W-:Y:S02]  /*89b0*/  IMAD.MOV.U32 R12, RZ, RZ, RZ ;  /* 0x000000ffff0c7224 */ /* 0x000fe400078e00ff */
[----:B------:R-:W-:Y:S02]  /*89c0*/  IMAD.U32 R13, RZ, RZ, UR19 ;  /* 0x00000013ff0d7e24 */ /* 0x000fe4000f8e00ff */
[----:B------:R-:W-:Y:S02]  /*89d0*/  IMAD.MOV.U32 R3, RZ, RZ, R0 ;  /* 0x000000ffff037224 */ /* 0x000fe400078e0000 */
[----:B------:R-:W-:-:S07]  /*89e0*/  IMAD.MOV.U32 R4, RZ, RZ, R7 ;  /* 0x000000ffff047224 */ /* 0x000fce00078e0007 */
.L_x_302:
[----:B------:R-:W0:Y:S01]  /*89f0*/  S2R R10, SR_CgaCtaId ;  /* 0x00000000000a7919 */ /* 0x000e220000008800 */
[----:B------:R-:W-:Y:S01]  /*8a00*/  MOV R5, 0x400 ;  /* 0x0000040000057802 */ /* 0x000fe20000000f00 */
[----:B------:R-:W1:Y:S03]  /*8a10*/  @!P2 LDC R9, c[0x0][0x500] ;  /* 0x00014000ff09ab82 */ /* 0x000e660000000800 */
[----:B0-----:R-:W-:Y:S02]  /*8a20*/  LEA R11, R10, R5, 0x18 ;  /* 0x000000050a0b7211 */ /* 0x001fe400078ec0ff */
[----:B------:R-:W-:-:S03]  /*8a30*/  SHF.L.U32 R5, R3, 0x1f, RZ ;  /* 0x0000001f03057819 */ /* 0x000fc600000006ff */
[----:B------:R-:W-:-:S04]  /*8a40*/  IMAD R10, R4, 0x8, R11 ;  /* 0x00000008040a7824 */ /* 0x000fc800078e020b */
[----:B------:R-:W0:Y:S02]  /*8a50*/  SYNCS.PHASECHK.TRANS64.TRYWAIT P1, [R10+URZ+0x18], R5 ;  /* 0x000018050a0075a7 */ /* 0x000e24000802017f */
[----:B01----:R-:W-:Y:S05]  /*8a60*/  @!P1 BRA `(.L_x_299) ;  /* 0x0000000c00909947 */ /* 0x003fea0003800000 */
.L_x_320:
[----:B0-----:R-:W-:Y:S01]  /*8a70*/  PRMT R5, R6, 0x9910, RZ ;  /* 0x0000991006057816 */ /* 0x001fe200000000ff */
[----:B------:R0:W-:Y:S03]  /*8a80*/  @!P2 SYNCS.ARRIVE.TRANS64 RZ, [R10+URZ], R9 ;  /* 0x000000090affa9a7 */ /* 0x0001e6000800003f */
[----:B------:R-:W-:-:S13]  /*8a90*/  ISETP.NE.AND P1, PT, R5, 0x2, PT ;  /* 0x000000020500780c */ /* 0x000fda0003f25270 */
[----:B0-----:R-:W-:Y:S05]  /*8aa0*/  @P1 BRA `(.L_x_300) ;  /* 0x0000000000041947 */ /* 0x001fea0003800000 */
[----:B------:R-:W-:Y:S01]  /*8ab0*/  BPT.TRAP 0x1 ;  /* 0x000000040000795c */ /* 0x000fe20000300000 */
.L_x_300:
[----:B------:R-:W-:Y:S05]  /*8ac0*/  @P0 BRA `(.L_x_301) ;  /* 0x0000000000040947 */ /* 0x000fea0003800000 */
[----:B------:R-:W-:Y:S01]  /*8ad0*/  BPT.TRAP 0x1 ;  /* 0x000000040000795c */ /* 0x000fe20000300000 */
.L_x_301:
[--C-:B------:R-:W-:Y:S01]  /*8ae0*/  IMAD R5, R4, 0x1000, R11.reuse ;  /* 0x0000100004057824 */ /* 0x100fe200078e020b */
[----:B------:R-:W-:Y:S01]  /*8af0*/  R2UR UR9, R10 ;  /* 0x000000000a0972ca */ /* 0x000fe200000e0000 */
[C---:B------:R-:W-:Y:S01]  /*8b00*/  IMAD R11, R4.reuse, 0x4000, R11 ;  /* 0x00004000040b7824 */ /* 0x040fe200078e020b */
[----:B------:R-:W-:Y:S01]  /*8b10*/  UIADD3 UR4, UP0, UR20, 0xf0, URZ ;  /* 0x000000f014047890 */ /* 0x000fe2000ff1e03f */
[----:B------:R-:W-:Y:S01]  /*8b20*/  VIADD R13, R13, 0xffffffff ;  /* 0xffffffff0d0d7836 */ /* 0x000fe20000000000 */
[----:B------:R-:W-:Y:S01]  /*8b30*/  R2UR UR5, R5 ;  /* 0x00000000050572ca */ /* 0x000fe200000e0000 */
[----:B------:R-:W-:Y:S01]  /*8b40*/  UIADD3 UR22, UP1, UR20, 0x1f0, URZ ;  /* 0x000001f014167890 */ /* 0x000fe2000ff3e03f */
[----:B------:R-:W-:Y:S01]  /*8b50*/  R2UR UR8, R11 ;  /* 0x000000000b0872ca */ /* 0x000fe200000e0000 */
[----:B------:R-:W-:Y:S01]  /*8b60*/  VIADD R4, R4, 0x1 ;  /* 0x0000000104047836 */ /* 0x000fe20000000000 */
[----:B------:R-:W-:Y:S01]  /*8b70*/  R2UR UR11, R19 ;  /* 0x00000000130b72ca */ /* 0x000fe200000e0000 */
[----:B------:R-:W-:Y:S01]  /*8b80*/  UIADD3.X UR23, URZ, UR21, URZ, UP1, !UPT ;  /* 0x000000153f177290 */ /* 0x000fe20008ffe43f */
[----:B------:R-:W-:Y:S01]  /*8b90*/  R2UR UR10, R12 ;  /* 0x000000000c0a72ca */ /* 0x000fe200000e0000 */
[----:B------:R-:W-:Y:S01]  /*8ba0*/  UMOV UR6, 0x0 ;  /* 0x0000000000067882 */ /* 0x000fe20000000000 */
[----:B------:R-:W-:Y:S01]  /*8bb0*/  R2UR UR12, R2 ;  /* 0x00000000020c72ca */ /* 0x000fe200000e0000 */
[----:B------:R-:W-:Y:S01]  /*8bc0*/  UMOV UR7, 0x10000000 ;  /* 0x1000000000077882 */ /* 0x000fe20000000000 */
[----:B------:R-:W-:Y:S01]  /*8bd0*/  R2UR UR18, R22 ;  /* 0x00000000161272ca */ /* 0x000fe200000e0000 */
[----:B------:R-:W-:Y:S01]  /*8be0*/  VIADD R12, R12, 0x40 ;  /* 0x000000400c0c7836 */ /* 0x000fe20000000000 */
[----:B------:R-:W-:Y:S01]  /*8bf0*/  ISETP.GT.AND P3, PT, R13, 0x1, PT ;  /* 0x000000010d00780c */ /* 0x000fe20003f64270 */
[----:B------:R-:W-:Y:S01]  /*8c00*/  UIADD3 UR13, UR5, 0x100, URZ ;  /* 0x00000100050d7890 */ /* 0x000fe2000fffe03f */
[----:B------:R-:W-:Y:S01]  /*8c10*/  ISETP.NE.AND P1, PT, R4, 0x3, PT ;  /* 0x000000030400780c */ /* 0x000fe20003f25270 */
[----:B------:R-:W-:-:S02]  /*8c20*/  UIADD3.X UR5, URZ, UR21, URZ, UP0, !UPT ;  /* 0x000000153f057290 */ /* 0x000fc400087fe43f */
[----:B------:R-:W-:Y:S01]  /*8c30*/  UIADD3 UR14, UR8, 0x3100, URZ ;  /* 0x00003100080e7890 */ /* 0x000fe2000fffe03f */
[----:B------:R-:W-:Y:S02]  /*8c40*/  SEL R10, RZ, 0x1, P1 ;  /* 0x00000001ff0a7807 */ /* 0x000fe40000800000 */
[----:B------:R-:W-:Y:S01]  /*8c50*/  UMOV UR8, UR13 ;  /* 0x0000000d00087c82 */ /* 0x000fe20008000000 */
[----:B------:R-:W-:Y:S02]  /*8c60*/  SEL R4, R4, RZ, P1 ;  /* 0x000000ff04047207 */ /* 0x000fe40000800000 */
[----:B------:R-:W-:Y:S01]  /*8c70*/  LOP3.LUT R3, R3, R10, RZ, 0x3c, !PT ;  /* 0x0000000a03037212 */ /* 0x000fe200078e3cff */
[----:B------:R0:W-:Y:S02]  /*8c80*/  UTMALDG.3D [UR8], [UR4], desc[UR6] ;  /* 0x00000608040075b4 */ /* 0x0001e40008011000 */
[----:B0-----:R-:W-:Y:S01]  /*8c90*/  UMOV UR8, UR14 ;  /* 0x0000000e00087c82 */ /* 0x001fe20008000000 */
[----:B------:R-:W-:-:S02]  /*8ca0*/  UMOV UR11, UR18 ;  /* 0x00000012000b7c82 */ /* 0x000fc40008000000 */
[----:B------:R0:W-:Y:S02]  /*8cb0*/  UTMALDG.3D [UR8], [UR22], desc[UR6] ;  /* 0x00000608160075b4 */ /* 0x0001e40008011000 */
[----:B0-----:R-:W-:Y:S05]  /*8cc0*/  @P3 BRA `(.L_x_302) ;  /* 0xfffffffc00483947 */ /* 0x001fea000383ffff */
.L_x_298:
[----:B------:R-:W-:Y:S05]  /*8cd0*/  BSYNC B1 ;  /* 0x0000000000017941 */ /* 0x000fea0003800000 */
.L_x_297:
[----:B------:R-:W2:Y:S01]  /*8ce0*/  LDL.64 R10, [R1] ;  /* 0x00000000010a7983 */ /* 0x000ea20000100a00 */
[----:B------:R-:W-:Y:S01]  /*8cf0*/  LOP3.LUT P4, RZ, R8, 0xff, RZ, 0xc0, !PT ;  /* 0x000000ff08ff7812 */ /* 0x000fe2000788c0ff */
[----:B------:R-:W-:Y:S01]  /*8d00*/  VIADD R4, R7, UR40 ;  /* 0x0000002807047c36 */ /* 0x000fe20008000000 */
[----:B------:R-:W-:Y:S01]  /*8d10*/  ULDC.64 UR4, c[0x0][0x650] ;  /* 0x0001940000047ab9 */ /* 0x000fe20000000a00 */
[----:B------:R-:W-:Y:S01]  /*8d20*/  IMAD.U32 R7, RZ, RZ, UR40 ;  /* 0x00000028ff077e24 */ /* 0x000fe2000f8e00ff */
[----:B------:R-:W-:Y:S01]  /*8d30*/  UISETP.GE.U32.AND UP0, UPT, UR40, 0x3, UPT ;  /* 0x000000032800788c */ /* 0x000fe2000bf06070 */
[----:B------:R-:W-:Y:S01]  /*8d40*/  BSSY B1, `(.L_x_303) ;  /* 0x000006f000017945 */ /* 0x000fe20003800000 */
[----:B------:R-:W-:Y:S01]  /*8d50*/  ISETP.GT.U32.AND P1, PT, R4, 0x2, PT ;  /* 0x000000020400780c */ /* 0x000fe20003f24070 */
[----:B------:R-:W-:Y:S01]  /*8d60*/  IMAD.MOV.U32 R19, RZ, RZ, -0x1 ;  /* 0xffffffffff137424 */ /* 0x000fe200078e00ff */
[----:B------:R-:W-:Y:S01]  /*8d70*/  PRMT R8, RZ, 0x7610, R8 ;  /* 0x00007610ff087816 */ /* 0x000fe20000000008 */
[----:B------:R-:W-:Y:S01]  /*8d80*/  IMAD.MOV.U32 R22, RZ, RZ, -0x1 ;  /* 0xffffffffff167424 */ /* 0x000fe200078e00ff */
[----:B------:R-:W-:-:S02]  /*8d90*/  ISETP.LT.U32.AND P1, PT, R7, 0x3, P1 ;  /* 0x000000030700780c */ /* 0x000fc40000f21070 */
[----:B------:R-:W-:Y:S01]  /*8da0*/  PLOP3.LUT P3, PT, PT, PT, UP0, 0x80, 0x0 ;  /* 0x000000000000781c */ /* 0x000fe20003f6f008 */
[----:B------:R-:W0:Y:S01]  /*8db0*/  @P4 S2R R3, SR_CgaCtaId ;  /* 0x0000000000034919 */ /* 0x000e220000008800 */
[----:B------:R-:W-:-:S04]  /*8dc0*/  @P4 MOV R2, 0x400 ;  /* 0x0000040000024802 */ /* 0x000fc80000000f00 */
[----:B0-----:R-:W-:Y:S01]  /*8dd0*/  @P4 LEA R5, R3, R2, 0x18 ;  /* 0x0000000203054211 */ /* 0x001fe200078ec0ff */
[----:B------:R-:W-:-:S03]  /*8de0*/  IMAD.WIDE.U32 R2, R4, -0x55555555, RZ ;  /* 0xaaaaaaab04027825 */ /* 0x000fc600078e00ff */
[----:B------:R0:W-:Y:S01]  /*8df0*/  @P4 SYNCS.ARRIVE.TRANS64.A1T0 RZ, [R5+URZ+0x68], RZ ;  /* 0x000068ff05ff49a7 */ /* 0x0001e2000810003f */
[----:B------:R-:W-:Y:S01]  /*8e00*/  IMAD.MOV.U32 R2, RZ, RZ, -0x1 ;  /* 0xffffffffff027424 */ /* 0x000fe200078e00ff */
[----:B0-----:R-:W-:Y:S02]  /*8e10*/  SHF.R.U32.HI R5, RZ, 0x1, R3 ;  /* 0x00000001ff057819 */ /* 0x001fe40000011603 */
[----:B------:R-:W-:-:S03]  /*8e20*/  SEL R3, RZ, 0x1, !P1 ;  /* 0x00000001ff037807 */ /* 0x000fc60004800000 */
[----:B------:R-:W-:Y:S01]  /*8e30*/  IMAD R7, R5, -0x3, R4 ;  /* 0xfffffffd05077824 */ /* 0x000fe200078e0204 */
[----:B------:R-:W-:Y:S02]  /*8e40*/  LOP3.LUT R0, R0, R3, RZ, 0x3c, !PT ;  /* 0x0000000300007212 */ /* 0x000fe400078e3cff */
[----:B------:R-:W-:Y:S02]  /*8e50*/  PRMT R3, RZ, 0x7610, R3 ;  /* 0x00007610ff037816 */ /* 0x000fe40000000003 */
[----:B------:R-:W-:Y:S02]  /*8e60*/  @P3 LOP3.LUT R0, R0, 0x1, R5, 0x78, !PT ;  /* 0x0000000100003812 */ /* 0x000fe400078e7805 */
[----:B--2---:R-:W-:-:S04]  /*8e70*/  IADD3 R18, P4, R18, R10, RZ ;  /* 0x0000000a12127210 */ /* 0x004fc80007f9e0ff */
[----:B------:R-:W-:Y:S01]  /*8e80*/  ISETP.GE.U32.AND P1, PT, R18, UR4, PT ;  /* 0x0000000412007c0c */ /* 0x000fe2000bf26070 */
[----:B------:R-:W-:-:S05]  /*8e90*/  IMAD.X R17, R17, 0x1, R23, P4 ;  /* 0x0000000111117824 */ /* 0x000fca00020e0617 */
[----:B------:R-:W-:-:S13]  /*8ea0*/  ISETP.GE.U32.AND.EX P1, PT, R17, UR5, PT, P1 ;  /* 0x0000000511007c0c */ /* 0x000fda000bf26110 */
[----:B------:R-:W-:Y:S05]  /*8eb0*/  @P1 BRA `(.L_x_304) ;  /* 0x00000004005c1947 */ /* 0x000fea0003800000 */
[----:B------:R-:W0:Y:S01]  /*8ec0*/  S2R R11, SR_CTAID.X ;  /* 0x00000000000b7919 */ /* 0x000e220000002500 */
[----:B------:R-:W-:Y:S01]  /*8ed0*/  ULDC.64 UR4, c[0x0][0x628] ;  /* 0x00018a0000047ab9 */ /* 0x000fe20000000a00 */
[----:B------:R-:W1:Y:S01]  /*8ee0*/  LDC R12, c[0x0][0x144] ;  /* 0x00005100ff0c7b82 */ /* 0x000e620000000800 */
[----:B------:R-:W-:Y:S01]  /*8ef0*/  ISETP.NE.U32.AND P1, PT, RZ, UR4, PT ;  /* 0x00000004ff007c0c */ /* 0x000fe2000bf25070 */
[----:B------:R-:W2:Y:S01]  /*8f00*/  S2R R9, SR_CTAID.Y ;  /* 0x0000000000097919 */ /* 0x000ea20000002600 */
[----:B------:R-:W-:Y:S01]  /*8f10*/  ULDC UR6, c[0x0][0x150] ;  /* 0x0000540000067ab9 */ /* 0x000fe20000000800 */
[----:B------:R-:W-:Y:S01]  /*8f20*/  ULDC UR7, c[0x0][0x630] ;  /* 0x00018c0000077ab9 */ /* 0x000fe20000000800 */
[----:B------:R-:W-:Y:S01]  /*8f30*/  ISETP.NE.AND.EX P1, PT, RZ, UR5, PT, P1 ;  /* 0x00000005ff007c0c */ /* 0x000fe2000bf25310 */
[----:B------:R-:W-:Y:S01]  /*8f40*/  IMAD.MOV.U32 R2, RZ, RZ, R18 ;  /* 0x000000ffff027224 */ /* 0x000fe200078e0012 */
[----:B0-----:R-:W-:-:S05]  /*8f50*/  I2FP.F32.U32 R3, R11 ;  /* 0x0000000b00037245 */ /* 0x001fca0000201000 */
[----:B------:R-:W-:Y:S01]  /*8f60*/  FMUL R14, R3, UR6 ;  /* 0x00000006030e7c20 */ /* 0x000fe20008400000 */
[----:B------:R-:W-:-:S05]  /*8f70*/  IMAD.MOV.U32 R3, RZ, RZ, R17 ;  /* 0x000000ffff037224 */ /* 0x000fca00078e0011 */
[----:B--2---:R-:W-:Y:S05]  /*8f80*/  @!P1 BRA `(.L_x_305) ;  /* 0x0000000000289947 */ /* 0x004fea0003800000 */
[----:B------:R-:W-:Y:S02]  /*8f90*/  ULDC UR6, c[0x0][0x634] ;  /* 0x00018d0000067ab9 */ /* 0x000fe40000000800 */
[----:B------:R-:W-:-:S05]  /*8fa0*/  IADD3 R3, P1, R18, UR6, RZ ;  /* 0x0000000612037c10 */ /* 0x000fca000ff3e0ff */
[----:B------:R-:W-:-:S04]  /*8fb0*/  IMAD.X R13, RZ, RZ, R17, P1 ;  /* 0x000000ffff0d7224 */ /* 0x000fc800008e0611 */
[----:B------:R-:W-:-:S04]  /*8fc0*/  IMAD.WIDE.U32 R4, R13, UR4, RZ ;  /* 0x000000040d047c25 */ /* 0x000fc8000f8e00ff */
[----:B------:R-:W-:-:S04]  /*8fd0*/  IMAD.WIDE.U32 R4, P1, R3, UR5, R4 ;  /* 0x0000000503047c25 */ /* 0x000fc8000f820004 */
[----:B------:R-:W-:-:S04]  /*8fe0*/  IMAD.WIDE.U32 R2, R3, UR4, RZ ;  /* 0x0000000403027c25 */ /* 0x000fc8000f8e00ff */
[----:B------:R-:W-:Y:S01]  /*8ff0*/  IMAD.MOV.U32 R2, RZ, RZ, R5 ;  /* 0x000000ffff027224 */ /* 0x000fe200078e0005 */
[----:B------:R-:W-:Y:S01]  /*9000*/  IADD3 RZ, P3, R3, R4, RZ ;  /* 0x0000000403ff7210 */ /* 0x000fe20007f7e0ff */
[----:B------:R-:W-:-:S04]  /*9010*/  IMAD.X R3, RZ, RZ, RZ, P1 ;  /* 0x000000ffff037224 */ /* 0x000fc800008e06ff */
[----:B------:R-:W-:-:S08]  /*9020*/  IMAD.WIDE.U32.X R2, R13, UR5, R2, P3 ;  /* 0x000000050d027c25 */ /* 0x000fd000098e0402 */
.L_x_305:
[--C-:B------:R-:W-:Y:S01]  /*9030*/  SHF.R.U64 R10, R2, UR7, R3.reuse ;  /* 0x00000007020a7c19 */ /* 0x100fe20008001203 */
[----:B------:R-:W0:Y:S01]  /*9040*/  F2I.U32.TRUNC.NTZ R14, R14 ;  /* 0x0000000e000e7305 */ /* 0x000e22000020f000 */
[----:B------:R-:W-:Y:S01]  /*9050*/  SHF.R.U32.HI R2, RZ, UR7, R3 ;  /* 0x00000007ff027c19 */ /* 0x000fe20008011603 */
[----:B------:R-:W-:Y:S01]  /*9060*/  ULDC.64 UR4, c[0x0][0x620] ;  /* 0x0001880000047ab9 */ /* 0x000fe20000000a00 */
[----:B------:R-:W-:Y:S01]  /*9070*/  IADD3 R5, P1, RZ, -R10, RZ ;  /* 0x8000000aff057210 */ /* 0x000fe20007f3e0ff */
[----:B------:R-:W-:Y:S01]  /*9080*/  IMAD.MOV.U32 R3, RZ, RZ, R17 ;  /* 0x000000ffff037224 */ /* 0x000fe200078e0011 */
[----:B------:R-:W-:-:S03]  /*9090*/  ULDC.64 UR6, c[0x0][0x640] ;  /* 0x0001900000067ab9 */ /* 0x000fc60000000a00 */
[----:B------:R-:W-:Y:S01]  /*90a0*/  IMAD.X R2, RZ, RZ, ~R2, P1 ;  /* 0x000000ffff027224 */ /* 0x000fe200008e0e02 */
[----:B------:R-:W-:-:S03]  /*90b0*/  ISETP.NE.U32.AND P1, PT, RZ, UR6, PT ;  /* 0x00000006ff007c0c */ /* 0x000fc6000bf25070 */
[----:B------:R-:W-:Y:S01]  /*90c0*/  IMAD R4, R2, UR4, RZ ;  /* 0x0000000402047c24 */ /* 0x000fe2000f8e02ff */
[----:B------:R-:W-:Y:S01]  /*90d0*/  ISETP.NE.AND.EX P1, PT, RZ, UR7, PT, P1 ;  /* 0x00000007ff007c0c */ /* 0x000fe2000bf25310 */
[----:B------:R-:W-:-:S04]  /*90e0*/  IMAD.MOV.U32 R2, RZ, RZ, R18 ;  /* 0x000000ffff027224 */ /* 0x000fc800078e0012 */
[----:B------:R-:W-:Y:S01]  /*90f0*/  IMAD.WIDE.U32 R2, R5, UR4, R2 ;  /* 0x0000000405027c25 */ /* 0x000fe2000f8e0002 */
[----:B------:R-:W-:-:S03]  /*9100*/  ULDC UR4, c[0x0][0x618] ;  /* 0x0001860000047ab9 */ /* 0x000fc60000000800 */
[----:B------:R-:W-:Y:S01]  /*9110*/  IMAD R5, R5, UR5, R4 ;  /* 0x0000000505057c24 */ /* 0x000fe2000f8e0204 */
[----:B------:R-:W-:Y:S01]  /*9120*/  ULDC UR5, c[0x0][0x154] ;  /* 0x0000550000057ab9 */ /* 0x000fe20000000800 */
[----:B0-----:R-:W-:Y:S02]  /*9130*/  IMAD.MOV R4, RZ, RZ, -R14 ;  /* 0x000000ffff047224 */ /* 0x001fe400078e0a0e */
[----:B------:R-:W0:Y:S01]  /*9140*/  LDC R14, c[0x0][0x148] ;  /* 0x00005200ff0e7b82 */ /* 0x000e220000000800 */
[----:B------:R-:W-:Y:S02]  /*9150*/  IMAD.IADD R3, R3, 0x1, R5 ;  /* 0x0000000103037824 */ /* 0x000fe400078e0205 */
[----:B-1----:R-:W-:Y:S01]  /*9160*/  IMAD R11, R12, R4, R11 ;  /* 0x000000040c0b7224 */ /* 0x002fe200078e020b */
[----:B------:R-:W-:Y:S02]  /*9170*/  I2FP.F32.U32 R4, R9 ;  /* 0x0000000900047245 */ /* 0x000fe40000201000 */
[----:B------:R-:W-:-:S02]  /*9180*/  SHF.R.U64 R12, R2, UR4, R3 ;  /* 0x00000004020c7c19 */ /* 0x000fc40008001203 */
[----:B------:R-:W-:Y:S01]  /*9190*/  SHF.R.U32.HI R3, RZ, UR4, R3 ;  /* 0x00000004ff037c19 */ /* 0x000fe20008011603 */
[----:B------:R-:W-:Y:S01]  /*91a0*/  FMUL R4, R4, UR5 ;  /* 0x0000000504047c20 */ /* 0x000fe20008400000 */
[----:B------:R-:W-:Y:S02]  /*91b0*/  ULDC UR4, c[0x0][0x608] ;  /* 0x0001820000047ab9 */ /* 0x000fe40000000800 */
[--C-:B------:R-:W-:Y:S01]  /*91c0*/  SHF.R.U64 R15, R12, UR4, R3.reuse ;  /* 0x000000040c0f7c19 */ /* 0x100fe20008001203 */
[----:B------:R1:W2:Y:S01]  /*91d0*/  F2I.U32.TRUNC.NTZ R20, R4 ;  /* 0x0000000400147305 */ /* 0x0002a2000020f000 */
[----:B------:R-:W-:Y:S01]  /*91e0*/  SHF.R.U32.HI R2, RZ, UR4, R3 ;  /* 0x00000004ff027c19 */ /* 0x000fe20008011603 */
[----:B------:R-:W-:-:S03]  /*91f0*/  ULDC UR4, c[0x0][0x658] ;  /* 0x0001960000047ab9 */ /* 0x000fc60000000800 */
[--C-:B------:R-:W-:Y:S02]  /*9200*/  SHF.R.U64 R13, R15, UR4, R2.reuse ;  /* 0x000000040f0d7c19 */ /* 0x100fe40008001202 */
[----:B------:R-:W-:-:S03]  /*9210*/  SHF.R.U32.HI R19, RZ, UR4, R2 ;  /* 0x00000004ff137c19 */ /* 0x000fc60008011602 */
[----:B------:R-:W-:Y:S02]  /*9220*/  IMAD.MOV.U32 R2, RZ, RZ, R13 ;  /* 0x000000ffff027224 */ /* 0x000fe400078e000d */
[----:B------:R-:W-:Y:S01]  /*9230*/  IMAD.MOV.U32 R3, RZ, RZ, R19 ;  /* 0x000000ffff037224 */ /* 0x000fe200078e0013 */
[----:B-1----:R-:W-:Y:S06]  /*9240*/  @!P1 BRA `(.L_x_306) ;  /* 0x0000000000289947 */ /* 0x002fec0003800000 */
        /* <DEDUP_REMOVED lines=10> */
.L_x_306:
[----:B------:R-:W1:Y:S01]  /*92f0*/  LDC R4, c[0x0][0x65c] ;  /* 0x00019700ff047b82 */ /* 0x000e620000000800 */
[----:B------:R-:W-:Y:S01]  /*9300*/  ULDC UR4, c[0x0][0x648] ;  /* 0x0001920000047ab9 */ /* 0x000fe20000000800 */
[----:B------:R-:W-:Y:S01]  /*9310*/  LOP3.LUT R15, R15, UR16, RZ, 0xc0, !PT ;  /* 0x000000100f0f7c12 */ /* 0x000fe2000f8ec0ff */
[----:B--2---:R-:W-:Y:S01]  /*9320*/  IMAD.MOV R20, RZ, RZ, -R20 ;  /* 0x000000ffff147224 */ /* 0x004fe200078e0a14 */
[----:B------:R-:W-:Y:S01]  /*9330*/  SHF.R.U64 R2, R2, UR4, R3 ;  /* 0x0000000402027c19 */ /* 0x000fe20008001203 */
[----:B------:R-:W-:Y:S01]  /*9340*/  ULDC UR4, c[0x0][0x638] ;  /* 0x00018e0000047ab9 */ /* 0x000fe20000000800 */
[----:B------:R-:W-:Y:S01]  /*9350*/  LOP3.LUT R12, R12, UR15, RZ, 0xc0, !PT ;  /* 0x0000000f0c0c7c12 */ /* 0x000fe2000f8ec0ff */
[----:B------:R-:W-:Y:S01]  /*9360*/  ULDC UR5, c[0x0][0x610] ;  /* 0x0001840000057ab9 */ /* 0x000fe20000000800 */
[----:B------:R-:W-:Y:S01]  /*9370*/  IMAD.MOV.U32 R3, RZ, RZ, 0x1 ;  /* 0x00000001ff037424 */ /* 0x000fe200078e00ff */
[----:B-1----:R-:W-:Y:S01]  /*9380*/  ISETP.NE.AND P1, PT, R4, 0x1, PT ;  /* 0x000000010400780c */ /* 0x002fe20003f25270 */
[----:B------:R-:W-:-:S02]  /*9390*/  IMAD.MOV R4, RZ, RZ, -R2 ;  /* 0x000000ffff047224 */ /* 0x000fc400078e0a02 */
[----:B------:R-:W-:Y:S02]  /*93a0*/  IMAD R2, R2, UR17, R15 ;  /* 0x0000001102027c24 */ /* 0x000fe4000f8e020f */
[----:B------:R-:W-:Y:S01]  /*93b0*/  IMAD R13, R4, UR4, R13 ;  /* 0x00000004040d7c24 */ /* 0x000fe2000f8e020d */
[----:B------:R-:W-:-:S07]  /*93c0*/  ULDC UR4, c[0x0][0x600] ;  /* 0x0001800000047ab9 */ /* 0x000fce0000000800 */
[----:B0-----:R-:W-:-:S04]  /*93d0*/  @P1 IMAD R11, R14, R20, R9 ;  /* 0x000000140e0b1224 */ /* 0x001fc800078e0209 */
[----:B------:R-:W-:Y:S02]  /*93e0*/  IMAD R11, R2, UR5, R11 ;  /* 0x00000005020b7c24 */ /* 0x000fe4000f8e020b */
[----:B------:R-:W-:-:S05]  /*93f0*/  IMAD R2, R13, UR4, R12 ;  /* 0x000000040d027c24 */ /* 0x000fca000f8e020c */
[----:B------:R-:W-:Y:S02]  /*9400*/  SEL R22, R2, R11, !P1 ;  /* 0x0000000b02167207 */ /* 0x000fe40004800000 */
[----:B------:R-:W-:Y:S01]  /*9410*/  SEL R19, R11, R2, !P1 ;  /* 0x000000020b137207 */ /* 0x000fe20004800000 */
[----:B------:R-:W-:-:S07]  /*9420*/  IMAD.MOV.U32 R2, RZ, RZ, R10 ;  /* 0x000000ffff027224 */ /* 0x000fce00078e000a */
.L_x_304:
[----:B------:R-:W-:Y:S05]  /*9430*/  BSYNC B1 ;  /* 0x0000000000017941 */ /* 0x000fea0003800000 */
.L_x_303:
[----:B------:R-:W-:-:S13]  /*9440*/  LOP3.LUT P1, RZ, R3, 0xff, RZ, 0xc0, !PT ;  /* 0x000000ff03ff7812 */ /* 0x000fda000782c0ff */
[----:B------:R-:W-:Y:S05]  /*9450*/  @P1 BRA `(.L_x_307) ;  /* 0xfffffff400301947 */ /* 0x000fea000383ffff */
[----:B------:R-:W-:Y:S05]  /*9460*/  BSYNC B0 ;  /* 0x0000000000007941 */ /* 0x000fea0003800000 */
.L_x_295:
[----:B------:R-:W-:-:S03]  /*9470*/  UMOV UR4, 0xffffffff ;  /* 0xffffffff00047882 */ /* 0x000fc60000000000 */
[----:B------:R-:W-:Y:S05]  /*9480*/  BRA.DIV UR4, `(.L_x_308) ;  /* 0x00000006041c7947 */ /* 0x000fea000b800000 */
[----:B------:R-:W-:-:S13]  /*9490*/  ELECT P6, URZ, PT ;  /* 0x00000000003f782f */ /* 0x000fda00038c0000 */
.L_x_323:
[----:B------:R-:W-:Y:S04]  /*94a0*/  BSSY B0, `(.L_x_309) ;  /* 0x0000022000007945 */ /* 0x000fe80003800000 */
[----:B------:R-:W-:Y:S05]  /*94b0*/  @!P6 BRA `(.L_x_310) ;  /* 0x000000000080e947 */ /* 0x000fea0003800000 */
[----:B------:R-:W-:-:S04]  /*94c0*/  LOP3.LUT R16, R16, 0x2, RZ, 0xfc, !PT ;  /* 0x0000000210107812 */ /* 0x000fc800078efcff */
[----:B------:R-:W-:-:S13]  /*94d0*/  ISETP.NE.AND P0, PT, R16, 0x3, PT ;  /* 0x000000031000780c */ /* 0x000fda0003f05270 */
[----:B------:R-:W-:Y:S05]  /*94e0*/  @!P0 BRA `(.L_x_311) ;  /* 0x0000000000048947 */ /* 0x000fea0003800000 */
[----:B------:R-:W-:Y:S01]  /*94f0*/  BPT.TRAP 0x1 ;  /* 0x000000040000795c */ /* 0x000fe20000300000 */
.L_x_311:
[----:B------:R-:W0:Y:S01]  /*9500*/  S2R R3, SR_CgaCtaId ;  /* 0x0000000000037919 */ /* 0x000e220000008800 */
[----:B------:R-:W-:Y:S02]  /*9510*/  MOV R2, 0x400 ;  /* 0x0000040000027802 */ /* 0x000fe40000000f00 */
[----:B------:R-:W-:Y:S02]  /*9520*/  SHF.L.U32 R4, R0, 0x1f, RZ ;  /* 0x0000001f00047819 */ /* 0x000fe400000006ff */
[----:B0-----:R-:W-:-:S05]  /*9530*/  LEA R2, R3, R2, 0x18 ;  /* 0x0000000203027211 */ /* 0x001fca00078ec0ff */
[----:B------:R-:W-:-:S04]  /*9540*/  VIADD R2, R2, 0x18 ;  /* 0x0000001802027836 */ /* 0x000fc80000000000 */
[C---:B------:R-:W-:Y:S02]  /*9550*/  IMAD R9, R7.reuse, 0x8, R2 ;  /* 0x0000000807097824 */ /* 0x040fe400078e0202 */
[----:B------:R-:W-:Y:S02]  /*9560*/  VIADD R7, R7, 0x1 ;  /* 0x0000000107077836 */ /* 0x000fe40000000000 */
[----:B------:R-:W0:Y:S03]  /*9570*/  SYNCS.PHASECHK.TRANS64.TRYWAIT P0, [R9+URZ], R4 ;  /* 0x00000004090075a7 */ /* 0x000e26000800017f */
[----:B------:R-:W-:-:S04]  /*9580*/  ISETP.NE.AND P1, PT, R7, 0x3, PT ;  /* 0x000000030700780c */ /* 0x000fc80003f25270 */
[----:B------:R-:W-:Y:S02]  /*9590*/  SEL R3, RZ, 0x1, P1 ;  /* 0x00000001ff037807 */ /* 0x000fe40000800000 */
[----:B------:R-:W-:Y:S02]  /*95a0*/  SEL R7, R7, RZ, P1 ;  /* 0x000000ff07077207 */ /* 0x000fe40000800000 */
[----:B------:R-:W-:-:S03]  /*95b0*/  LOP3.LUT R11, R0, R3, RZ, 0x3c, !PT ;  /* 0x00000003000b7212 */ /* 0x000fc600078e3cff */
[----:B------:R-:W-:Y:S01]  /*95c0*/  IMAD R6, R7, 0x8, R2 ;  /* 0x0000000807067824 */ /* 0x000fe200078e0202 */
[----:B------:R-:W-:Y:S01]  /*95d0*/  SHF.L.U32 R5, R11, 0x1f, RZ ;  /* 0x0000001f0b057819 */ /* 0x000fe200000006ff */
[----:B0-----:R-:W-:Y:S06]  /*95e0*/  @!P0 BRA `(.L_x_312) ;  /* 0x0000000000e48947 */ /* 0x001fec0003800000 */
.L_x_324:
[----:B------:R-:W1:Y:S01]  /*95f0*/  SYNCS.PHASECHK.TRANS64.TRYWAIT P0, [R6+URZ], R5 ;  /* 0x00000005060075a7 */ /* 0x000e62000800017f */
[----:B------:R-:W-:-:S05]  /*9600*/  VIADD R0, R7, 0x1 ;  /* 0x0000000107007836 */ /* 0x000fca0000000000 */
[----:B------:R-:W-:-:S04]  /*9610*/  ISETP.NE.AND P1, PT, R0, 0x3, PT ;  /* 0x000000030000780c */ /* 0x000fc80003f25270 */
[----:B0-----:R-:W-:Y:S02]  /*9620*/  SEL R4, RZ, 0x1, P1 ;  /* 0x00000001ff047807 */ /* 0x001fe40000800000 */
[----:B------:R-:W-:Y:S02]  /*9630*/  SEL R3, R0, RZ, P1 ;  /* 0x000000ff00037207 */ /* 0x000fe40000800000 */
[----:B------:R-:W-:Y:S01]  /*9640*/  LOP3.LUT R0, R11, R4, RZ, 0x3c, !PT ;  /* 0x000000040b007212 */ /* 0x000fe200078e3cff */
[----:B-1----:R-:W-:Y:S06]  /*9650*/  @!P0 BRA `(.L_x_313) ;  /* 0x0000000000dc8947 */ /* 0x002fec0003800000 */
.L_x_325:
[----:B------:R-:W-:Y:S01]  /*9660*/  IMAD R3, R3, 0x8, R2 ;  /* 0x0000000803037824 */ /* 0x000fe200078e0202 */
[----:B------:R-:W-:-:S07]  /*9670*/  SHF.L.U32 R0, R0, 0x1f, RZ ;  /* 0x0000001f00007819 */ /* 0x000fce00000006ff */
.L_x_314:
[----:B-1----:R1:W2:Y:S02]  /*9680*/  SYNCS.PHASECHK.TRANS64.TRYWAIT P0, [R3+URZ], R0 ;  /* 0x00000000030075a7 */ /* 0x0022a4000800017f */
[----:B--2---:R-:W-:Y:S05]  /*9690*/  @!P0 NANOSLEEP.SYNCS 0x989680 ;  /* 0x009896800000895d */ /* 0x004fea0003900000 */
[----:B------:R-:W2:Y:S02]  /*96a0*/  @!P0 SYNCS.PHASECHK.TRANS64 P0, [R3+URZ], R0 ;  /* 0x00000000030085a7 */ /* 0x000ea4000800007f */
[----:B--2---:R-:W-:Y:S05]  /*96b0*/  @!P0 BRA `(.L_x_314) ;  /* 0xfffffffc00f08947 */ /* 0x004fea000383ffff */
.L_x_310:
[----:B------:R-:W-:Y:S05]  /*96c0*/  BSYNC B0 ;  /* 0x0000000000007941 */ /* 0x000fea0003800000 */
.L_x_309:
[----:B------:R-:W-:Y:S05]  /*96d0*/  EXIT ;  /* 0x000000000000794d */ /* 0x000fea0003800000 */
.L_x_15:
[----:B-1----:R1:W2:Y:S02]  /*96e0*/  SYNCS.PHASECHK.TRANS64.TRYWAIT P0, [R157+URZ], R0 ;  /* 0x000000009d0075a7 */ /* 0x0022a4000800017f */
[----:B--2---:R-:W-:Y:S05]  /*96f0*/  @!P0 NANOSLEEP.SYNCS 0x989680 ;  /* 0x009896800000895d */ /* 0x004fea0003900000 */
[----:B------:R-:W2:Y:S02]  /*9700*/  @!P0 SYNCS.PHASECHK.TRANS64 P0, [R157+URZ], R0 ;  /* 0x000000009d0085a7 */ /* 0x000ea4000800007f */
[----:B--2---:R-:W-:Y:S05]  /*9710*/  @!P0 BRA `(.L_x_15) ;  /* 0xfffffffc00f08947 */ /* 0x004fea000383ffff */
[----:B------:R-:W-:Y:S05]  /*9720*/  BRA `(.L_x_315) ;  /* 0xffffff7c00487947 */ /* 0x000fea000383ffff */
.L_x_20:
[----:B--2---:R2:W3:Y:S02]  /*9730*/  SYNCS.PHASECHK.TRANS64.TRYWAIT P1, [R3+URZ], R0 ;  /* 0x00000000030075a7 */ /* 0x0044e4000802017f */
[----:B---3--:R-:W-:Y:S05]  /*9740*/  @!P1 NANOSLEEP.SYNCS 0x989680 ;  /* 0x009896800000995d */ /* 0x008fea0003900000 */
[----:B------:R-:W3:Y:S02]  /*9750*/  @!P1 SYNCS.PHASECHK.TRANS64 P1, [R3+URZ], R0 ;  /* 0x00000000030095a7 */ /* 0x000ee4000802007f */
[----:B---3--:R-:W-:Y:S05]  /*9760*/  @!P1 BRA `(.L_x_20) ;  /* 0xfffffffc00f09947 */ /* 0x008fea000383ffff */
[----:B------:R-:W-:Y:S05]  /*9770*/  BRA `(.L_x_19) ;  /* 0xffffff7c00b87947 */ /* 0x000fea000383ffff */
.L_x_25:
[----:B--2---:R-:W-:-:S04]  /*9780*/  IMAD.U32 R4, RZ, RZ, UR4 ;  /* 0x00000004ff047e24 */ /* 0x004fc8000f8e00ff */
[----:B------:R2:W3:Y:S03]  /*9790*/  SYNCS.PHASECHK.TRANS64.TRYWAIT P1, [R4+URZ], R3 ;  /* 0x00000003040075a7 */ /* 0x0004e6000802017f */
[----:B---3--:R-:W-:Y:S05]  /*97a0*/  @!P1 NANOSLEEP.SYNCS 0x989680 ;  /* 0x009896800000995d */ /* 0x008fea0003900000 */
[----:B------:R-:W3:Y:S02]  /*97b0*/  @!P1 SYNCS.PHASECHK.TRANS64 P1, [R4+URZ], R3 ;  /* 0x00000003040095a7 */ /* 0x000ee4000802007f */
[----:B---3--:R-:W-:Y:S05]  /*97c0*/  @!P1 BRA `(.L_x_25) ;  /* 0xfffffffc00ec9947 */ /* 0x008fea000383ffff */
[----:B------:R-:W-:Y:S05]  /*97d0*/  BRA `(.L_x_24) ;  /* 0xffffff8000487947 */ /* 0x000fea000383ffff */
.L_x_31:
[----:B-1----:R1:W2:Y:S02]  /*97e0*/  SYNCS.PHASECHK.TRANS64.TRYWAIT P0, [R157+URZ+0x10], R0 ;  /* 0x000010009d0075a7 */ /* 0x0022a4000800017f */
[----:B--2---:R-:W-:Y:S05]  /*97f0*/  @!P0 NANOSLEEP.SYNCS 0x989680 ;  /* 0x009896800000895d */ /* 0x004fea0003900000 */
[----:B------:R-:W2:Y:S02]  /*9800*/  @!P0 SYNCS.PHASECHK.TRANS64 P0, [R157+URZ+0x10], R0 ;  /* 0x000010009d0085a7 */ /* 0x000ea4000800007f */
[----:B--2---:R-:W-:Y:S05]  /*9810*/  @!P0 BRA `(.L_x_31) ;  /* 0xfffffffc00f08947 */ /* 0x004fea000383ffff */
[----:B------:R-:W-:Y:S05]  /*9820*/  BRA `(.L_x_316) ;  /* 0xffffff8400407947 */ /* 0x000fea000383ffff */
.L_x_296:
[----:B------:R-:W-:Y:S01]  /*9830*/  BSSY B1, `(.L_x_317) ;  /* 0x0000006000017945 */ /* 0x000fe20003800000 */
[----:B------:R-:W-:-:S07]  /*9840*/  IMAD.MOV.U32 R15, RZ, RZ, -0x1 ;  /* 0xffffffffff0f7424 */ /* 0x000fce00078e00ff */
[----:B-----5:R-:W-:Y:S05]  /*9850*/  WARPSYNC.COLLECTIVE R15, `(.L_x_318) ;  /* 0x000000000f0c7348 */ /* 0x020fea0003c00000 */
[----:B------:R-:W-:Y:S02]  /*9860*/  ELECT P6, UR62, PT ;  /* 0x00000000003e782f */ /* 0x000fe400038c0000 */
[----:B------:R-:W-:Y:S01]  /*9870*/  MOV R14, UR62 ;  /* 0x0000003e000e7c02 */ /* 0x000fe20008000f00 */
[----:B-----5:R-:W-:Y:S10]  /*9880*/  ENDCOLLECTIVE ;  /* 0x000000000000791b */ /* 0x020ff40003800000 */
.L_x_318:
[----:B------:R-:W-:Y:S05]  /*9890*/  BSYNC B1 ;  /* 0x0000000000017941 */ /* 0x000fea0003800000 */
.L_x_317:
[----:B------:R-:W-:Y:S05]  /*98a0*/  BRA `(.L_x_319) ;  /* 0xfffffff000287947 */ /* 0x000fea000383ffff */
.L_x_299:
[----:B0-----:R0:W1:Y:S02]  /*98b0*/  SYNCS.PHASECHK.TRANS64.TRYWAIT P1, [R10+URZ+0x18], R5 ;  /* 0x000018050a0075a7 */ /* 0x001064000802017f */
[----:B-1----:R-:W-:Y:S05]  /*98c0*/  @!P1 NANOSLEEP.SYNCS 0x989680 ;  /* 0x009896800000995d */ /* 0x002fea0003900000 */
[----:B------:R-:W1:Y:S02]  /*98d0*/  @!P1 SYNCS.PHASECHK.TRANS64 P1, [R10+URZ+0x18], R5 ;  /* 0x000018050a0095a7 */ /* 0x000e64000802007f */
[----:B-1----:R-:W-:Y:S05]  /*98e0*/  @!P1 BRA `(.L_x_299) ;  /* 0xfffffffc00f09947 */ /* 0x002fea000383ffff */
[----:B------:R-:W-:Y:S05]  /*98f0*/  BRA `(.L_x_320) ;  /* 0xfffffff0005c7947 */ /* 0x000fea000383ffff */
.L_x_308:
[----:B------:R-:W-:Y:S01]  /*9900*/  BSSY B0, `(.L_x_321) ;  /* 0x0000006000007945 */ /* 0x000fe20003800000 */
[----:B------:R-:W-:-:S07]  /*9910*/  IMAD.MOV.U32 R15, RZ, RZ, -0x1 ;  /* 0xffffffffff0f7424 */ /* 0x000fce00078e00ff */
[----:B-----5:R-:W-:Y:S05]  /*9920*/  WARPSYNC.COLLECTIVE R15, `(.L_x_322) ;  /* 0x000000000f0c7348 */ /* 0x020fea0003c00000 */
[----:B------:R-:W-:Y:S02]  /*9930*/  ELECT P6, UR62, PT ;  /* 0x00000000003e782f */ /* 0x000fe400038c0000 */
[----:B------:R-:W-:Y:S01]  /*9940*/  MOV R14, UR62 ;  /* 0x0000003e000e7c02 */ /* 0x000fe20008000f00 */
[----:B-----5:R-:W-:Y:S10]  /*9950*/  ENDCOLLECTIVE ;  /* 0x000000000000791b */ /* 0x020ff40003800000 */
.L_x_322:
[----:B------:R-:W-:Y:S05]  /*9960*/  BSYNC B0 ;  /* 0x0000000000007941 */ /* 0x000fea0003800000 */
.L_x_321:
[----:B------:R-:W-:Y:S05]  /*9970*/  BRA `(.L_x_323) ;  /* 0xfffffff800c87947 */ /* 0x000fea000383ffff */
.L_x_312:
[----:B0-----:R0:W1:Y:S02]  /*9980*/  SYNCS.PHASECHK.TRANS64.TRYWAIT P0, [R9+URZ], R4 ;  /* 0x00000004090075a7 */ /* 0x001064000800017f */
[----:B-1----:R-:W-:Y:S05]  /*9990*/  @!P0 NANOSLEEP.SYNCS 0x989680 ;  /* 0x009896800000895d */ /* 0x002fea0003900000 */
[----:B------:R-:W1:Y:S02]  /*99a0*/  @!P0 SYNCS.PHASECHK.TRANS64 P0, [R9+URZ], R4 ;  /* 0x00000004090085a7 */ /* 0x000e64000800007f */
[----:B-1----:R-:W-:Y:S05]  /*99b0*/  @!P0 BRA `(.L_x_312) ;  /* 0xfffffffc00f08947 */ /* 0x002fea000383ffff */
[----:B------:R-:W-:Y:S05]  /*99c0*/  BRA `(.L_x_324) ;  /* 0xfffffffc00087947 */ /* 0x000fea000383ffff */
.L_x_313:
[----:B0-----:R0:W1:Y:S02]  /*99d0*/  SYNCS.PHASECHK.TRANS64.TRYWAIT P0, [R6+URZ], R5 ;  /* 0x00000005060075a7 */ /* 0x001064000800017f */
[----:B-1----:R-:W-:Y:S05]  /*99e0*/  @!P0 NANOSLEEP.SYNCS 0x989680 ;  /* 0x009896800000895d */ /* 0x002fea0003900000 */
[----:B------:R-:W1:Y:S02]  /*99f0*/  @!P0 SYNCS.PHASECHK.TRANS64 P0, [R6+URZ], R5 ;  /* 0x00000005060085a7 */ /* 0x000e64000800007f */
[----:B-1----:R-:W-:Y:S05]  /*9a00*/  @!P0 BRA `(.L_x_313) ;  /* 0xfffffffc00f08947 */ /* 0x002fea000383ffff */
[----:B------:R-:W-:Y:S05]  /*9a10*/  BRA `(.L_x_325) ;  /* 0xfffffffc00107947 */ /* 0x000fea000383ffff */
.L_x_326:
[----:B------:R-:W-:-:S00]  /*9a20*/  BRA `(.L_x_326) ;  /* 0xfffffffc00fc7947 */ /* 0x000fc0000383ffff */
[----:B------:R-:W-:-:S00]  /*9a30*/  NOP ;  /* 0x0000000000007918 */ /* 0x000fc00000000000 */
        /* <DEDUP_REMOVED lines=12> */
.L_x_327:


//--------------------- .nv.global.init           --------------------------
	.section	.nv.global.init,"aw",@progbits
.nv.global.init:
	.type		$str$22,@object
	.size		$str$22,($str$23 - $str$22)
$str$22:
        /*0000*/ 	.byte	0x6b, 0x5f, 0x74, 0x69, 0x6c, 0x65, 0x5f, 0x63, 0x6f, 0x75, 0x6e, 0x74, 0x20, 0x3e, 0x3d, 0x20
        /*0010*/ 	.byte	0x31, 0x00
	.type		$str$23,@object
	.size		$str$23,(__unnamed_1 - $str$23)
$str$23:
        /*0012*/ 	.byte	0x2f, 0x74, 0x6d, 0x70, 0x2f, 0x63, 0x75, 0x74, 0x6c, 0x61, 0x73, 0x73, 0x5f, 0x73, 0x77, 0x65
        /*0022*/ 	.byte	0x65, 0x70, 0x5f, 0x73, 0x72, 0x63, 0x2f, 0x69, 0x6e, 0x63, 0x6c, 0x75, 0x64, 0x65, 0x2f, 0x63
        /*0032*/ 	.byte	0x75, 0x74, 0x6c, 0x61, 0x73, 0x73, 0x2f, 0x67, 0x65, 0x6d, 0x6d, 0x2f, 0x63, 0x6f, 0x6c, 0x6c
        /*0042*/ 	.byte	0x65, 0x63, 0x74, 0x69, 0x76, 0x65, 0x2f, 0x73, 0x6d, 0x39, 0x30, 0x5f, 0x6d, 0x6d, 0x61, 0x5f
        /*0052*/ 	.byte	0x74, 0x6d, 0x61, 0x5f, 0x67, 0x6d, 0x6d, 0x61, 0x5f, 0x73, 0x73, 0x5f, 0x77, 0x61, 0x72, 0x70
        /*0062*/ 	.byte	0x73, 0x70, 0x65, 0x63, 0x69, 0x61, 0x6c, 0x69, 0x7a, 0x65, 0x64, 0x2e, 0x68, 0x70, 0x70, 0x00
	.type		__unnamed_1,@object
	.size		__unnamed_1,(.L_0 - __unnamed_1)
__unnamed_1:
        /*0072*/ 	.byte	0x76, 0x6f, 0x69, 0x64, 0x20, 0x63, 0x75, 0x74, 0x6c, 0x61, 0x73, 0x73, 0x3a, 0x3a, 0x67, 0x65
        /* <DEDUP_REMOVED lines=171> */
        /*0b32*/ 	.byte	0x3a, 0x3a, 0x69, 0x64, 0x65, 0x6e, 0x74, 0x69, 0x74, 0x79, 0x5d, 0x00
.L_0:


//--------------------- .nv.shared._ZN7cutlass13device_kernelINS_4gemm6kernel13GemmUniversalIN4cute5tupleIJiiiiEEENS1_10collective13CollectiveMmaINS1_34MainloopSm90TmaGmmaWarpSpecializedILi3ENS5_IJNS4_1CILi1EEESB_SB_EEENS1_32KernelTmaWarpSpecializedPingpongEEENS5_IJNSA_ILi64EEENSA_ILi256EEESF_EEEaNS5_IJlSB_lEEEaSI_NS4_8TiledMMAINS4_8MMA_AtomIJNS4_4SM904GMMA27MMA_64x256x32_S32S8S8_SS_TNEEEENS4_6LayoutISC_NS5_IJNSA_ILi0EEESQ_SQ_EEEEENS5_IJNS4_10UnderscoreEST_ST_EEEEENS4_13SM90_TMA_LOADENS4_14ComposedLayoutINS4_7SwizzleILi2ELi4ELi3EEENS4_18smem_ptr_flag_bitsILi8EEENSP_INS5_IJNSA_ILi8EEESF_EEENS5_IJSF_SB_EEEEEEEvNS4_8identityESW_S16_vS17_EENS_8epilogue10collective6detail29Sm90TmaWarpSpecializedAdapterINS1A_15DefaultEpilogueIaSI_SI_NS19_6thread17LinearCombinationIaLi1EiiLNS1E_9ScaleType4KindE0ELNS_15FloatRoundStyleE2EaEENS1_15EpilogueDefaultEEEEEvvEEEEvNT_6ParamsE --------------------------
	.section	.nv.shared._ZN7cutlass13device_kernelINS_4gemm6kernel13GemmUniversalIN4cute5tupleIJiiiiEEENS1_10collective13CollectiveMmaINS1_34MainloopSm90TmaGmmaWarpSpecializedILi3ENS5_IJNS4_1CILi1EEESB_SB_EEENS1_32KernelTmaWarpSpecializedPingpongEEENS5_IJNSA_ILi64EEENSA_ILi256EEESF_EEEaNS5_IJlSB_lEEEaSI_NS4_8TiledMMAINS4_8MMA_AtomIJNS4_4SM904GMMA27MMA_64x256x32_S32S8S8_SS_TNEEEENS4_6LayoutISC_NS5_IJNSA_ILi0EEESQ_SQ_EEEEENS5_IJNS4_10UnderscoreEST_ST_EEEEENS4_13SM90_TMA_LOADENS4_14ComposedLayoutINS4_7SwizzleILi2ELi4ELi3EEENS4_18smem_ptr_flag_bitsILi8EEENSP_INS5_IJNSA_ILi8EEESF_EEENS5_IJSF_SB_EEEEEEEvNS4_8identityESW_S16_vS17_EENS_8epilogue10collective6detail29Sm90TmaWarpSpecializedAdapterINS1A_15DefaultEpilogueIaSI_SI_NS19_6thread17LinearCombinationIaLi1EiiLNS1E_9ScaleType4KindE0ELNS_15FloatRoundStyleE2EaEENS1_15EpilogueDefaultEEEEEvvEEEEvNT_6ParamsE,"aw",@nobits
	.sectionflags	@""
	.align	16
	.zero		1024


//--------------------- .nv.shared.reserved.0     --------------------------
	.section	.nv.shared.reserved.0,"aw",@nobits
	.weak		__nv_reservedSMEM_offset_0_alias
	.size		__nv_reservedSMEM_offset_0_alias, 0, 0
	.other		__nv_reservedSMEM_offset_0_alias,@"STO_CUDA_RESERVED_SHARED STV_DEFAULT"
__nv_reservedSMEM_offset_0_alias:
	.zero		0


//--------------------- .nv.global                --------------------------
	.section	.nv.global,"aw",@nobits
.nv.global:
	.type		_ZN40_INTERNAL_e9652750_4_k_cu_bc1c0eeb_246484cute1_E,@object
	.size		_ZN40_INTERNAL_e9652750_4_k_cu_bc1c0eeb_246484cute1_E,(_ZN40_INTERNAL_e9652750_4_k_cu_bc1c0eeb_246484cuda3std3__45__cpo6cbeginE - _ZN40_INTERNAL_e9652750_4_k_cu_bc1c0eeb_246484cute1_E)
_ZN40_INTERNAL_e9652750_4_k_cu_bc1c0eeb_246484cute1_E:
	.zero		1
	.type		_ZN40_INTERNAL_e9652750_4_k_cu_bc1c0eeb_246484cuda3std3__45__cpo6cbeginE,@object
	.size		_ZN40_INTERNAL_e9652750_4_k_cu_bc1c0eeb_246484cuda3std3__45__cpo6cbeginE,(_ZN40_INTERNAL_e9652750_4_k_cu_bc1c0eeb_246484cuda3std3__48in_placeE - _ZN40_INTERNAL_e9652750_4_k_cu_bc1c0eeb_246484cuda3std3__45__cpo6cbeginE)
_ZN40_INTERNAL_e9652750_4_k_cu_bc1c0eeb_246484cuda3std3__45__cpo6cbeginE:
	.zero		1
	.type		_ZN40_INTERNAL_e9652750_4_k_cu_bc1c0eeb_246484cuda3std3__48in_placeE,@object
	.size		_ZN40_INTERNAL_e9652750_4_k_cu_bc1c0eeb_246484cuda3std3__48in_placeE,(_ZN40_INTERNAL_e9652750_4_k_cu_bc1c0eeb_246484cuda3std6ranges3__45__cpo9iter_moveE - _ZN40_INTERNAL_e9652750_4_k_cu_bc1c0eeb_246484cuda3std3__48in_placeE)
_ZN40_INTERNAL_e9652750_4_k_cu_bc1c0eeb_246484cuda3std3__48in_placeE:
	.zero		1
	.type		_ZN40_INTERNAL_e9652750_4_k_cu_bc1c0eeb_246484cuda3std6ranges3__45__cpo9iter_moveE,@object
	.size		_ZN40_INTERNAL_e9652750_4_k_cu_bc1c0eeb_246484cuda3std6ranges3__45__cpo9iter_moveE,(_ZN40_INTERNAL_e9652750_4_k_cu_bc1c0eeb_246484cuda3std3__45__cpo5beginE - _ZN40_INTERNAL_e9652750_4_k_cu_bc1c0eeb_246484cuda3std6ranges3__45__cpo9iter_moveE)
_ZN40_INTERNAL_e9652750_4_k_cu_bc1c0eeb_246484cuda3std6ranges3__45__cpo9iter_moveE:
	.zero		1
	.type		_ZN40_INTERNAL_e9652750_4_k_cu_bc1c0eeb_246484cuda3std3__45__cpo5beginE,@object
	.size		_ZN40_INTERNAL_e9652750_4_k_cu_bc1c0eeb_246484cuda3std3__45__cpo5beginE,(_ZN40_INTERNAL_e9652750_4_k_cu_bc1c0eeb_246484cuda3std3__442_GLOBAL__N__e9652750_4_k_cu_bc1c0eeb_246486ignoreE - _ZN40_INTERNAL_e9652750_4_k_cu_bc1c0eeb_246484cuda3std3__45__cpo5beginE)
_ZN40_INTERNAL_e9652750_4_k_cu_bc1c0eeb_246484cuda3std3__45__cpo5beginE:
	.zero		1
	.type		_ZN40_INTERNAL_e9652750_4_k_cu_bc1c0eeb_246484cuda3std3__442_GLOBAL__N__e9652750_4_k_cu_bc1c0eeb_246486ignoreE,@object
	.size		_ZN40_INTERNAL_e9652750_4_k_cu_bc1c0eeb_246484cuda3std3__442_GLOBAL__N__e9652750_4_k_cu_bc1c0eeb_246486ignoreE,(_ZN40_INTERNAL_e9652750_4_k_cu_bc1c0eeb_246484cute7productE - _ZN40_INTERNAL_e9652750_4_k_cu_bc1c0eeb_246484cuda3std3__442_GLOBAL__N__e9652750_4_k_cu_bc1c0eeb_246486ignoreE)
_ZN40_INTERNAL_e9652750_4_k_cu_bc1c0eeb_246484cuda3std3__442_GLOBAL__N__e9652750_4_k_cu_bc1c0eeb_246486ignoreE:
	.zero		1
	.type		_ZN40_INTERNAL_e9652750_4_k_cu_bc1c0eeb_246484cute7productE,@object
	.size		_ZN40_INTERNAL_e9652750_4_k_cu_bc1c0eeb_246484cute7productE,(_ZN40_INTERNAL_e9652750_4_k_cu_bc1c0eeb_246484cuda3std3__45__cpo3endE - _ZN40_INTERNAL_e9652750_4_k_cu_bc1c0eeb_246484cute7productE)
_ZN40_INTERNAL_e9652750_4_k_cu_bc1c0eeb_246484cute7productE:
	.zero		1
	.type		_ZN40_INTERNAL_e9652750_4_k_cu_bc1c0eeb_246484cuda3std3__45__cpo3endE,@object
	.size		_ZN40_INTERNAL_e9652750_4_k_cu_bc1c0eeb_246484cuda3std3__45__cpo3endE,(_ZN40_INTERNAL_e9652750_4_k_cu_bc1c0eeb_246484cuda3std3__419piecewise_constructE - _ZN40_INTERNAL_e9652750_4_k_cu_bc1c0eeb_246484cuda3std3__45__cpo3endE)
_ZN40_INTERNAL_e9652750_4_k_cu_bc1c0eeb_246484cuda3std3__45__cpo3endE:
	.zero		1
	.type		_ZN40_INTERNAL_e9652750_4_k_cu_bc1c0eeb_246484cuda3std3__419piecewise_constructE,@object
	.size		_ZN40_INTERNAL_e9652750_4_k_cu_bc1c0eeb_246484cuda3std3__419piecewise_constructE,(_ZN40_INTERNAL_e9652750_4_k_cu_bc1c0eeb_246484cuda3std3__45__cpo4cendE - _ZN40_INTERNAL_e9652750_4_k_cu_bc1c0eeb_246484cuda3std3__419piecewise_constructE)
_ZN40_INTERNAL_e9652750_4_k_cu_bc1c0eeb_246484cuda3std3__419piecewise_constructE:
	.zero		1
	.type		_ZN40_INTERNAL_e9652750_4_k_cu_bc1c0eeb_246484cuda3std3__45__cpo4cendE,@object
	.size		_ZN40_INTERNAL_e9652750_4_k_cu_bc1c0eeb_246484cuda3std3__45__cpo4cendE,(_ZN40_INTERNAL_e9652750_4_k_cu_bc1c0eeb_246484cuda3std6ranges3__45__cpo4swapE - _ZN40_INTERNAL_e9652750_4_k_cu_bc1c0eeb_246484cuda3std3__45__cpo4cendE)
_ZN40_INTERNAL_e9652750_4_k_cu_bc1c0eeb_246484cuda3std3__45__cpo4cendE:
	.zero		1
	.type		_ZN40_INTERNAL_e9652750_4_k_cu_bc1c0eeb_246484cuda3std6ranges3__45__cpo4swapE,@object
	.size		_ZN40_INTERNAL_e9652750_4_k_cu_bc1c0eeb_246484cuda3std6ranges3__45__cpo4swapE,(.L_8 - _ZN40_INTERNAL_e9652750_4_k_cu_bc1c0eeb_246484cuda3std6ranges3__45__cpo4swapE)
_ZN40_INTERNAL_e9652750_4_k_cu_bc1c0eeb_246484cuda3std6ranges3__45__cpo4swapE:
	.zero		1
.L_8:


//--------------------- .nv.constant0._ZN7cutlass13device_kernelINS_4gemm6kernel13GemmUniversalIN4cute5tupleIJiiiiEEENS1_10collective13CollectiveMmaINS1_34MainloopSm90TmaGmmaWarpSpecializedILi3ENS5_IJNS4_1CILi1EEESB_SB_EEENS1_32KernelTmaWarpSpecializedPingpongEEENS5_IJNSA_ILi64EEENSA_ILi256EEESF_EEEaNS5_IJlSB_lEEEaSI_NS4_8TiledMMAINS4_8MMA_AtomIJNS4_4SM904GMMA27MMA_64x256x32_S32S8S8_SS_TNEEEENS4_6LayoutISC_NS5_IJNSA_ILi0EEESQ_SQ_EEEEENS5_IJNS4_10UnderscoreEST_ST_EEEEENS4_13SM90_TMA_LOADENS4_14ComposedLayoutINS4_7SwizzleILi2ELi4ELi3EEENS4_18smem_ptr_flag_bitsILi8EEENSP_INS5_IJNSA_ILi8EEESF_EEENS5_IJSF_SB_EEEEEEEvNS4_8identityESW_S16_vS17_EENS_8epilogue10collective6detail29Sm90TmaWarpSpecializedAdapterINS1A_15DefaultEpilogueIaSI_SI_NS19_6thread17LinearCombinationIaLi1EiiLNS1E_9ScaleType4KindE0ELNS_15FloatRoundStyleE2EaEENS1_15EpilogueDefaultEEEEEvvEEEEvNT_6ParamsE --------------------------
	.section	.nv.constant0._ZN7cutlass13device_kernelINS_4gemm6kernel13GemmUniversalIN4cute5tupleIJiiiiEEENS1_10collective13CollectiveMmaINS1_34MainloopSm90TmaGmmaWarpSpecializedILi3ENS5_IJNS4_1CILi1EEESB_SB_EEENS1_32KernelTmaWarpSpecializedPingpongEEENS5_IJNSA_ILi64EEENSA_ILi256EEESF_EEEaNS5_IJlSB_lEEEaSI_NS4_8TiledMMAINS4_8MMA_AtomIJNS4_4SM904GMMA27MMA_64x256x32_S32S8S8_SS_TNEEEENS4_6LayoutISC_NS5_IJNSA_ILi0EEESQ_SQ_EEEEENS5_IJNS4_10UnderscoreEST_ST_EEEEENS4_13SM90_TMA_LOADENS4_14ComposedLayoutINS4_7SwizzleILi2ELi4ELi3EEENS4_18smem_ptr_flag_bitsILi8EEENSP_INS5_IJNSA_ILi8EEESF_EEENS5_IJSF_SB_EEEEEEEvNS4_8identityESW_S16_vS17_EENS_8epilogue10collective6detail29Sm90TmaWarpSpecializedAdapterINS1A_15DefaultEpilogueIaSI_SI_NS19_6thread17LinearCombinationIaLi1EiiLNS1E_9ScaleType4KindE0ELNS_15FloatRoundStyleE2EaEENS1_15EpilogueDefaultEEEEEvvEEEEvNT_6ParamsE,"a",@progbits
	.sectionflags	@""
	.align	4
.nv.constant0._ZN7cutlass13device_kernelINS_4gemm6kernel13GemmUniversalIN4cute5tupleIJiiiiEEENS1_10collective13CollectiveMmaINS1_34MainloopSm90TmaGmmaWarpSpecializedILi3ENS5_IJNS4_1CILi1EEESB_SB_EEENS1_32KernelTmaWarpSpecializedPingpongEEENS5_IJNSA_ILi64EEENSA_ILi256EEESF_EEEaNS5_IJlSB_lEEEaSI_NS4_8TiledMMAINS4_8MMA_AtomIJNS4_4SM904GMMA27MMA_64x256x32_S32S8S8_SS_TNEEEENS4_6LayoutISC_NS5_IJNSA_ILi0EEESQ_SQ_EEEEENS5_IJNS4_10UnderscoreEST_ST_EEEEENS4_13SM90_TMA_LOADENS4_14ComposedLayoutINS4_7SwizzleILi2ELi4ELi3EEENS4_18smem_ptr_flag_bitsILi8EEENSP_INS5_IJNSA_ILi8EEESF_EEENS5_IJSF_SB_EEEEEEEvNS4_8identityESW_S16_vS17_EENS_8epilogue10collective6detail29Sm90TmaWarpSpecializedAdapterINS1A_15DefaultEpilogueIaSI_SI_NS19_6thread17LinearCombinationIaLi1EiiLNS1E_9ScaleType4KindE0ELNS_15FloatRoundStyleE2EaEENS1_15EpilogueDefaultEEEEEvvEEEEvNT_6ParamsE:
	.zero		1664


//--------------------- SYMBOLS --------------------------

	.type		.nv.reservedSmem.offset0,@object
	.size		.nv.reservedSmem.offset0,0x4
	.type		__assertfail,@function
